// auto-generated by cutlass_sweep.gemm — config: {"arch": "sm_100", "cluster_m": 1, "cluster_n": 1, "dtype": "e5m2", "dtype_b": "e5m2", "layout": "nt", "stages": 0, "tile_k": 64, "tile_m": 64, "tile_n": 128}
#include "cutlass/cutlass.h"
#include "cutlass/gemm/collective/collective_builder.hpp"
#include "cutlass/gemm/device/gemm_universal_adapter.h"
#include "cutlass/gemm/kernel/gemm_universal.hpp"
#include "cutlass/epilogue/collective/collective_builder.hpp"

using ElemA = cutlass::float_e5m2_t;
using ElemB = cutlass::float_e5m2_t;
using ElemCD = cutlass::float_e5m2_t;
using Acc  = float;
using TileShape    = cute::Shape<cute::_64, cute::_128, cute::_64>;
using ClusterShape = cute::Shape<cute::_1, cute::_1, cute::_1>;

using CollectiveEpilogue = typename cutlass::epilogue::collective::CollectiveBuilder<
    cutlass::arch::Sm100, cutlass::arch::OpClassTensorOp,
    TileShape, ClusterShape,
    cutlass::epilogue::collective::EpilogueTileAuto,
    Acc, Acc,
    ElemCD, cutlass::layout::RowMajor, 128 / cutlass::sizeof_bits<ElemCD>::value,
    ElemCD, cutlass::layout::RowMajor, 128 / cutlass::sizeof_bits<ElemCD>::value,
    cutlass::epilogue::collective::EpilogueScheduleAuto
  >::CollectiveOp;

using CollectiveMainloop = typename cutlass::gemm::collective::CollectiveBuilder<
    cutlass::arch::Sm100, cutlass::arch::OpClassTensorOp,
    ElemA, cutlass::layout::RowMajor, 128 / cutlass::sizeof_bits<ElemA>::value,
    ElemB, cutlass::layout::ColumnMajor, 128 / cutlass::sizeof_bits<ElemB>::value,
    Acc,
    TileShape, ClusterShape,
    cutlass::gemm::collective::StageCountAutoCarveout<static_cast<int>(sizeof(typename CollectiveEpilogue::SharedStorage))>,
    cutlass::gemm::collective::KernelScheduleAuto
  >::CollectiveOp;

using GemmKernel = cutlass::gemm::kernel::GemmUniversal<
    cute::Shape<int,int,int,int>,
    CollectiveMainloop,
    CollectiveEpilogue
>;
using Gemm = cutlass::gemm::device::GemmUniversalAdapter<GemmKernel>;

// Force the device kernel symbol into the cubin without needing a host main.
auto* _anchor = &cutlass::device_kernel<GemmKernel>;


// ===== COMPILED SASS (sm_100a) =====

	.target	sm_100a

	.elftype	@"ET_EXEC"


//--------------------- .note.nv.tkinfo           --------------------------
	.section	.note.nv.tkinfo,"",@"SHT_NOTE"
	.sectionflags	@"SHF_NOTE_NV_TKINFO"
	.tkinfo
        /*0018*/ 	.word	0x00000002
        /*0030*/ 	.string	""
        /*0030*/ 	.string	"ptxas"
        /*0030*/ 	.string	"Cuda compilation tools, release 13.0, V13.0.88"
        /*0030*/ 	.string	"Build cuda_13.0.r13.0/compiler.36424714_0"
        /*0030*/ 	.string	"-arch sm_100a -m 64 "



//--------------------- .note.nv.cuinfo           --------------------------
	.section	.note.nv.cuinfo,"",@"SHT_NOTE"
	.sectionflags	@"SHF_NOTE_NV_CUINFO"
        /*0018*/ 	.short	0x0002
        /*001a*/ 	.short	0x0064
        /*001c*/ 	.short	0x0082
	.zero		2


//--------------------- .nv.info                  --------------------------
	.section	.nv.info,"",@"SHT_CUDA_INFO"
	.align	4


	//----- nvinfo : EIATTR_REGCOUNT
	.align		4
        /*0000*/ 	.byte	0x04, 0x2f
        /*0002*/ 	.short	(.L_19 - .L_18)
	.align		4
.L_18:
        /*0004*/ 	.word	index@(_ZN7cutlass13device_kernelINS_4gemm6kernel13GemmUniversalIN4cute5tupleIJiiiiEEENS1_10collective13CollectiveMmaINS1_35MainloopSm100TmaUmmaWarpSpecializedILi17ELi2ELi4ENS5_IJNS4_1CILi1EEESB_SB_EEEEENS5_IJNSA_ILi64EEENSA_ILi128EEESE_EEENS_12float_e5m2_tENS5_IJlSB_lEEESH_SI_NS4_8TiledMMAINS4_8MMA_AtomIJNS4_10MMA_TraitsINS4_19SM100_MMA_F8F6F4_SSEJSH_SH_fSE_SF_NS4_17integral_constantINS4_4UMMA5MajorELSP_0EEESQ_NSN_INSO_7ScaleInELSR_0EEESS_EEEEEENS4_6LayoutISC_NS5_IJNSA_ILi0EEESW_SW_EEEEENS5_IJNS4_10UnderscoreESZ_SZ_EEEEENS4_13SM90_TMA_LOADENS4_14ComposedLayoutINS4_7SwizzleILi2ELi4ELi3EEENS4_18smem_ptr_flag_bitsILi8EEENSV_INS5_IJNSA_ILi8EEESE_EEENS5_IJSE_SB_EEEEEEEvNS4_8identityES12_S1C_vS1D_EENS_8epilogue10collective18CollectiveEpilogueINS1F_23Sm100TmaWarpSpecializedILi2ELi2ELi32ELb0ELb0EEEJSG_NS5_IJNSV_ISE_SB_EES1K_EEESH_SI_SH_SI_NS1F_6fusion15FusionCallbacksIS1J_NS1M_17LinearCombinationISH_fSH_fLNS_15FloatRoundStyleE2EEESG_S1L_JEEENS4_5SM1004TMEM4LOAD26SM100_TMEM_LOAD_16dp32b32xES12_S1C_NS4_39AutoVectorizingCopyWithAssumedAlignmentILi128EEENS4_14SM90_TMA_STOREES1C_S1X_S1X_EEEvvEEEEvNT_6ParamsE)
        /*0008*/ 	.word	0x00000080


	//----- nvinfo : EIATTR_FRAME_SIZE
	.align		4
.L_19:
        /*000c*/ 	.byte	0x04, 0x11
        /*000e*/ 	.short	(.L_21 - .L_20)
	.align		4
.L_20:
        /*0010*/ 	.word	index@($__internal_2_$__cuda_sm10x_tcgen05_guardrail_trap_unallocated_columns_being_dealloced)
        /*0014*/ 	.word	0x00000000


	//----- nvinfo : EIATTR_FRAME_SIZE
	.align		4
.L_21:
        /*0018*/ 	.byte	0x04, 0x11
        /*001a*/ 	.short	(.L_23 - .L_22)
	.align		4
.L_22:
        /*001c*/ 	.word	index@($__internal_1_$__cuda_sm10x_tcgen05_guardrail_trap_phase_invalid_during_alloc)
        /*0020*/ 	.word	0x00000000


	//----- nvinfo : EIATTR_FRAME_SIZE
	.align		4
.L_23:
        /*0024*/ 	.byte	0x04, 0x11
        /*0026*/ 	.short	(.L_25 - .L_24)
	.align		4
.L_24:
        /*0028*/ 	.word	index@($__internal_0_$__cuda_sm10x_tcgen05_guardrail_trap_col_being_dealloced_not_returned_by_alloc)
        /*002c*/ 	.word	0x00000000


	//----- nvinfo : EIATTR_FRAME_SIZE
	.align		4
.L_25:
        /*0030*/ 	.byte	0x04, 0x11
        /*0032*/ 	.short	(.L_27 - .L_26)
	.align		4
.L_26:
        /*0034*/ 	.word	index@(_ZN7cutlass13device_kernelINS_4gemm6kernel13GemmUniversalIN4cute5tupleIJiiiiEEENS1_10collective13CollectiveMmaINS1_35MainloopSm100TmaUmmaWarpSpecializedILi17ELi2ELi4ENS5_IJNS4_1CILi1EEESB_SB_EEEEENS5_IJNSA_ILi64EEENSA_ILi128EEESE_EEENS_12float_e5m2_tENS5_IJlSB_lEEESH_SI_NS4_8TiledMMAINS4_8MMA_AtomIJNS4_10MMA_TraitsINS4_19SM100_MMA_F8F6F4_SSEJSH_SH_fSE_SF_NS4_17integral_constantINS4_4UMMA5MajorELSP_0EEESQ_NSN_INSO_7ScaleInELSR_0EEESS_EEEEEENS4_6LayoutISC_NS5_IJNSA_ILi0EEESW_SW_EEEEENS5_IJNS4_10UnderscoreESZ_SZ_EEEEENS4_13SM90_TMA_LOADENS4_14ComposedLayoutINS4_7SwizzleILi2ELi4ELi3EEENS4_18smem_ptr_flag_bitsILi8EEENSV_INS5_IJNSA_ILi8EEESE_EEENS5_IJSE_SB_EEEEEEEvNS4_8identityES12_S1C_vS1D_EENS_8epilogue10collective18CollectiveEpilogueINS1F_23Sm100TmaWarpSpecializedILi2ELi2ELi32ELb0ELb0EEEJSG_NS5_IJNSV_ISE_SB_EES1K_EEESH_SI_SH_SI_NS1F_6fusion15FusionCallbacksIS1J_NS1M_17LinearCombinationISH_fSH_fLNS_15FloatRoundStyleE2EEESG_S1L_JEEENS4_5SM1004TMEM4LOAD26SM100_TMEM_LOAD_16dp32b32xES12_S1C_NS4_39AutoVectorizingCopyWithAssumedAlignmentILi128EEENS4_14SM90_TMA_STOREES1C_S1X_S1X_EEEvvEEEEvNT_6ParamsE)
        /*0038*/ 	.word	0x00000000


	//----- nvinfo : EIATTR_MIN_STACK_SIZE
	.align		4
.L_27:
        /*003c*/ 	.byte	0x04, 0x12
        /*003e*/ 	.short	(.L_29 - .L_28)
	.align		4
.L_28:
        /*0040*/ 	.word	index@(_ZN7cutlass13device_kernelINS_4gemm6kernel13GemmUniversalIN4cute5tupleIJiiiiEEENS1_10collective13CollectiveMmaINS1_35MainloopSm100TmaUmmaWarpSpecializedILi17ELi2ELi4ENS5_IJNS4_1CILi1EEESB_SB_EEEEENS5_IJNSA_ILi64EEENSA_ILi128EEESE_EEENS_12float_e5m2_tENS5_IJlSB_lEEESH_SI_NS4_8TiledMMAINS4_8MMA_AtomIJNS4_10MMA_TraitsINS4_19SM100_MMA_F8F6F4_SSEJSH_SH_fSE_SF_NS4_17integral_constantINS4_4UMMA5MajorELSP_0EEESQ_NSN_INSO_7ScaleInELSR_0EEESS_EEEEEENS4_6LayoutISC_NS5_IJNSA_ILi0EEESW_SW_EEEEENS5_IJNS4_10UnderscoreESZ_SZ_EEEEENS4_13SM90_TMA_LOADENS4_14ComposedLayoutINS4_7SwizzleILi2ELi4ELi3EEENS4_18smem_ptr_flag_bitsILi8EEENSV_INS5_IJNSA_ILi8EEESE_EEENS5_IJSE_SB_EEEEEEEvNS4_8identityES12_S1C_vS1D_EENS_8epilogue10collective18CollectiveEpilogueINS1F_23Sm100TmaWarpSpecializedILi2ELi2ELi32ELb0ELb0EEEJSG_NS5_IJNSV_ISE_SB_EES1K_EEESH_SI_SH_SI_NS1F_6fusion15FusionCallbacksIS1J_NS1M_17LinearCombinationISH_fSH_fLNS_15FloatRoundStyleE2EEESG_S1L_JEEENS4_5SM1004TMEM4LOAD26SM100_TMEM_LOAD_16dp32b32xES12_S1C_NS4_39AutoVectorizingCopyWithAssumedAlignmentILi128EEENS4_14SM90_TMA_STOREES1C_S1X_S1X_EEEvvEEEEvNT_6ParamsE)
        /*0044*/ 	.word	0x00000000
.L_29:


//--------------------- .nv.compat                --------------------------
	.section	.nv.compat,"",@"SHT_CUDA_COMPAT_INFO"
	.align	4
        /*0000*/ 	.byte	0x02, 0x09, 0x01, 0x00, 0x02, 0x02, 0x02, 0x00, 0x02, 0x05, 0x05, 0x00, 0x03, 0x07, 0x01, 0x01
        /*0010*/ 	.byte	0x02, 0x03, 0x01, 0x00, 0x02, 0x06, 0x01, 0x00, 0x04, 0x0b, 0x08, 0x00, 0x09, 0x00, 0x00, 0x00
        /*0020*/ 	.byte	0x00, 0x00, 0x00, 0x00


//--------------------- .nv.info._ZN7cutlass13device_kernelINS_4gemm6kernel13GemmUniversalIN4cute5tupleIJiiiiEEENS1_10collective13CollectiveMmaINS1_35MainloopSm100TmaUmmaWarpSpecializedILi17ELi2ELi4ENS5_IJNS4_1CILi1EEESB_SB_EEEEENS5_IJNSA_ILi64EEENSA_ILi128EEESE_EEENS_12float_e5m2_tENS5_IJlSB_lEEESH_SI_NS4_8TiledMMAINS4_8MMA_AtomIJNS4_10MMA_TraitsINS4_19SM100_MMA_F8F6F4_SSEJSH_SH_fSE_SF_NS4_17integral_constantINS4_4UMMA5MajorELSP_0EEESQ_NSN_INSO_7ScaleInELSR_0EEESS_EEEEEENS4_6LayoutISC_NS5_IJNSA_ILi0EEESW_SW_EEEEENS5_IJNS4_10UnderscoreESZ_SZ_EEEEENS4_13SM90_TMA_LOADENS4_14ComposedLayoutINS4_7SwizzleILi2ELi4ELi3EEENS4_18smem_ptr_flag_bitsILi8EEENSV_INS5_IJNSA_ILi8EEESE_EEENS5_IJSE_SB_EEEEEEEvNS4_8identityES12_S1C_vS1D_EENS_8epilogue10collective18CollectiveEpilogueINS1F_23Sm100TmaWarpSpecializedILi2ELi2ELi32ELb0ELb0EEEJSG_NS5_IJNSV_ISE_SB_EES1K_EEESH_SI_SH_SI_NS1F_6fusion15FusionCallbacksIS1J_NS1M_17LinearCombinationISH_fSH_fLNS_15FloatRoundStyleE2EEESG_S1L_JEEENS4_5SM1004TMEM4LOAD26SM100_TMEM_LOAD_16dp32b32xES12_S1C_NS4_39AutoVectorizingCopyWithAssumedAlignmentILi128EEENS4_14SM90_TMA_STOREES1C_S1X_S1X_EEEvvEEEEvNT_6ParamsE --------------------------
	.section	.nv.info._ZN7cutlass13device_kernelINS_4gemm6kernel13GemmUniversalIN4cute5tupleIJiiiiEEENS1_10collective13CollectiveMmaINS1_35MainloopSm100TmaUmmaWarpSpecializedILi17ELi2ELi4ENS5_IJNS4_1CILi1EEESB_SB_EEEEENS5_IJNSA_ILi64EEENSA_ILi128EEESE_EEENS_12float_e5m2_tENS5_IJlSB_lEEESH_SI_NS4_8TiledMMAINS4_8MMA_AtomIJNS4_10MMA_TraitsINS4_19SM100_MMA_F8F6F4_SSEJSH_SH_fSE_SF_NS4_17integral_constantINS4_4UMMA5MajorELSP_0EEESQ_NSN_INSO_7ScaleInELSR_0EEESS_EEEEEENS4_6LayoutISC_NS5_IJNSA_ILi0EEESW_SW_EEEEENS5_IJNS4_10UnderscoreESZ_SZ_EEEEENS4_13SM90_TMA_LOADENS4_14ComposedLayoutINS4_7SwizzleILi2ELi4ELi3EEENS4_18smem_ptr_flag_bitsILi8EEENSV_INS5_IJNSA_ILi8EEESE_EEENS5_IJSE_SB_EEEEEEEvNS4_8identityES12_S1C_vS1D_EENS_8epilogue10collective18CollectiveEpilogueINS1F_23Sm100TmaWarpSpecializedILi2ELi2ELi32ELb0ELb0EEEJSG_NS5_IJNSV_ISE_SB_EES1K_EEESH_SI_SH_SI_NS1F_6fusion15FusionCallbacksIS1J_NS1M_17LinearCombinationISH_fSH_fLNS_15FloatRoundStyleE2EEESG_S1L_JEEENS4_5SM1004TMEM4LOAD26SM100_TMEM_LOAD_16dp32b32xES12_S1C_NS4_39AutoVectorizingCopyWithAssumedAlignmentILi128EEENS4_14SM90_TMA_STOREES1C_S1X_S1X_EEEvvEEEEvNT_6ParamsE,"",@"SHT_CUDA_INFO"
	.sectionflags	@""
	.align	4


	//----- nvinfo : EIATTR_CUDA_API_VERSION
	.align		4
        /*0000*/ 	.byte	0x04, 0x37
        /*0002*/ 	.short	(.L_31 - .L_30)
.L_30:
        /*0004*/ 	.word	0x00000082


	//----- nvinfo : EIATTR_KPARAM_INFO
	.align		4
.L_31:
        /*0008*/ 	.byte	0x04, 0x17
        /*000a*/ 	.short	(.L_33 - .L_32)
.L_32:
        /*000c*/ 	.word	0x00000000
        /*0010*/ 	.short	0x0000
        /*0012*/ 	.short	0x0000
        /*0014*/ 	.byte	0x00, 0xf0, 0x01, 0x20


	//----- nvinfo : EIATTR_AT_ENTRY_FRAGMENTS
	.align		4
.L_33:
        /*0018*/ 	.byte	0x04, 0x4f
        /*001a*/ 	.short	(.L_35 - .L_34)


	//   ....[0]....
.L_34:
        /*001c*/ 	.word	0x00000006


	//----- nvinfo : EIATTR_RESERVED_SMEM_USED
	.align		4
.L_35:
        /*0020*/ 	.byte	0x01, 0x41
	.zero		2


	//----- nvinfo : EIATTR_SPARSE_MMA_MASK
	.align		4
        /*0024*/ 	.byte	0x03, 0x50
        /*0026*/ 	.short	0x0000


	//----- nvinfo : EIATTR_TCGEN05_1CTA_USED
	.align		4
        /*0028*/ 	.byte	0x01, 0x51
	.zero		2


	//----- nvinfo : EIATTR_MAXREG_COUNT
	.align		4
        /*002c*/ 	.byte	0x03, 0x1b
        /*002e*/ 	.short	0x00ff


	//----- nvinfo : EIATTR_NUM_BARRIERS
	.align		4
        /*0030*/ 	.byte	0x02, 0x4c
        /*0032*/ 	.byte	0x07
	.zero		1


	//----- nvinfo : EIATTR_EXTERNS
	.align		4
        /*0034*/ 	.byte	0x04, 0x0f
        /*0036*/ 	.short	(.L_37 - .L_36)


	//   ....[0]....
	.align		4
.L_36:
        /*0038*/ 	.word	index@(__assertfail)


	//----- nvinfo : EIATTR_MERCURY_ISA_VERSION
	.align		4
.L_37:
        /*003c*/ 	.byte	0x03, 0x5f
        /*003e*/ 	.short	0x0101


	//----- nvinfo : EIATTR_INT_WARP_WIDE_INSTR_OFFSETS
	.align		4
        /*0040*/ 	.byte	0x04, 0x31
        /*0042*/ 	.short	(.L_39 - .L_38)


	//   ....[0]....
.L_38:
        /*0044*/ 	.word	0x00001f80


	//   ....[1]....
        /*0048*/ 	.word	0x000040a0


	//   ....[2]....
        /*004c*/ 	.word	0x000040c0


	//   ....[3]....
        /*0050*/ 	.word	0x000040f0


	//   ....[4]....
        /*0054*/ 	.word	0x00004a20


	//   ....[5]....
        /*0058*/ 	.word	0x00004a90


	//   ....[6]....
        /*005c*/ 	.word	0x00004c70


	//   ....[7]....
        /*0060*/ 	.word	0x00004dd0


	//----- nvinfo : EIATTR_COOP_GROUP_MASK_REGIDS
	.align		4
.L_39:
        /*0064*/ 	.byte	0x04, 0x29
        /*0066*/ 	.short	(.L_41 - .L_40)


	//   ....[0]....
.L_40:
        /*0068*/ 	.word	0xffffffff


	//   ....[1]....
        /*006c*/ 	.word	0xffffffff


	//   ....[2]....
        /*0070*/ 	.word	0xffffffff


	//   ....[3]....
        /*0074*/ 	.word	0xffffffff


	//   ....[4]....
        /*0078*/ 	.word	0xffffffff


	//   ....[5]....
        /*007c*/ 	.word	0xffffffff


	//   ....[6]....
        /*0080*/ 	.word	0xffffffff


	//   ....[7]....
        /*0084*/ 	.word	0xffffffff


	//   ....[8]....
        /*0088*/ 	.word	0xffffffff


	//   ....[9]....
        /*008c*/ 	.word	0xffffffff


	//   ....[10]....
        /*0090*/ 	.word	0xffffffff


	//   ....[11]....
        /*0094*/ 	.word	0xffffffff


	//   ....[12]....
        /*0098*/ 	.word	0xffffffff


	//----- nvinfo : EIATTR_COOP_GROUP_INSTR_OFFSETS
	.align		4
.L_41:
        /*009c*/ 	.byte	0x04, 0x28
        /*009e*/ 	.short	(.L_43 - .L_42)


	//   ....[0]....
.L_42:
        /*00a0*/ 	.word	0x00000090


	//   ....[1]....
        /*00a4*/ 	.word	0x000004d0


	//   ....[2]....
        /*00a8*/ 	.word	0x00000810


	//   ....[3]....
        /*00ac*/ 	.word	0x00000970


	//   ....[4]....
        /*00b0*/ 	.word	0x00000a70


	//   ....[5]....
        /*00b4*/ 	.word	0x00000be0


	//   ....[6]....
        /*00b8*/ 	.word	0x00000d80


	//   ....[7]....
        /*00bc*/ 	.word	0x00001e60


	//   ....[8]....
        /*00c0*/ 	.word	0x00003390


	//   ....[9]....
        /*00c4*/ 	.word	0x000035a0


	//   ....[10]....
        /*00c8*/ 	.word	0x000035d0


	//   ....[11]....
        /*00cc*/ 	.word	0x00003f80


	//   ....[12]....
        /*00d0*/ 	.word	0x000041b0


	//----- nvinfo : EIATTR_VRC_CTA_INIT_COUNT
	.align		4
.L_43:
        /*00d4*/ 	.byte	0x02, 0x4a
        /*00d6*/ 	.byte	0x80
	.zero		1


	//----- nvinfo : EIATTR_SYSCALL_OFFSETS
	.align		4
        /*00d8*/ 	.byte	0x04, 0x46
        /*00da*/ 	.short	(.L_45 - .L_44)


	//   ....[0]....
.L_44:
        /*00dc*/ 	.word	0x00005810


	//   ....[1]....
        /*00e0*/ 	.word	0x00005950


	//   ....[2]....
        /*00e4*/ 	.word	0x00006150


	//   ....[3]....
        /*00e8*/ 	.word	0x00006ee0


	//----- nvinfo : EIATTR_MBARRIER_INSTR_OFFSETS
	.align		4
.L_45:
        /*00ec*/ 	.byte	0x04, 0x39
        /*00ee*/ 	.short	(.L_47 - .L_46)


	//   ....[0]....
.L_46:
        /*00f0*/ 	.word	0x000005d0
        /*00f4*/ 	.word	0x000000ff
        /*00f8*/ 	.word	0x00000000
        /*00fc*/ 	.short	0x0100
        /*00fe*/ 	.byte	0x05
	.zero		1


	//   ....[1]....
        /*0100*/ 	.word	0x000005e0
        /*0104*/ 	.word	0x000000ff
        /*0108*/ 	.word	0x00000088
        /*010c*/ 	.short	0x0100
        /*010e*/ 	.byte	0x05
	.zero		1


	//   ....[2]....
        /*0110*/ 	.word	0x000005f0
        /*0114*/ 	.word	0x000000ff
        /*0118*/ 	.word	0x00000008
        /*011c*/ 	.short	0x0100
        /*011e*/ 	.byte	0x05
	.zero		1


	//   ....[3]....
        /*0120*/ 	.word	0x00000600
        /*0124*/ 	.word	0x000000ff
        /*0128*/ 	.word	0x00000090
        /*012c*/ 	.short	0x0100
        /*012e*/ 	.byte	0x05
	.zero		1


	//   ....[4]....
        /*0130*/ 	.word	0x00000610
        /*0134*/ 	.word	0x000000ff
        /*0138*/ 	.word	0x00000010
        /*013c*/ 	.short	0x0100
        /*013e*/ 	.byte	0x05
	.zero		1


	//   ....[5]....
        /*0140*/ 	.word	0x00000620
        /*0144*/ 	.word	0x000000ff
        /*0148*/ 	.word	0x00000098
        /*014c*/ 	.short	0x0100
        /*014e*/ 	.byte	0x05
	.zero		1


	//   ....[6]....
        /*0150*/ 	.word	0x00000630
        /*0154*/ 	.word	0x000000ff
        /*0158*/ 	.word	0x00000018
        /*015c*/ 	.short	0x0100
        /*015e*/ 	.byte	0x05
	.zero		1


	//   ....[7]....
        /*0160*/ 	.word	0x00000640
        /*0164*/ 	.word	0x000000ff
        /*0168*/ 	.word	0x000000a0
        /*016c*/ 	.short	0x0100
        /*016e*/ 	.byte	0x05
	.zero		1


	//   ....[8]....
        /*0170*/ 	.word	0x00000650
        /*0174*/ 	.word	0x000000ff
        /*0178*/ 	.word	0x00000020
        /*017c*/ 	.short	0x0100
        /*017e*/ 	.byte	0x05
	.zero		1


	//   ....[9]....
        /*0180*/ 	.word	0x00000660
        /*0184*/ 	.word	0x000000ff
        /*0188*/ 	.word	0x000000a8
        /*018c*/ 	.short	0x0100
        /*018e*/ 	.byte	0x05
	.zero		1


	//   ....[10]....
        /*0190*/ 	.word	0x00000670
        /*0194*/ 	.word	0x000000ff
        /*0198*/ 	.word	0x00000028
        /*019c*/ 	.short	0x0100
        /*019e*/ 	.byte	0x05
	.zero		1


	//   ....[11]....
        /*01a0*/ 	.word	0x00000680
        /*01a4*/ 	.word	0x000000ff
        /*01a8*/ 	.word	0x000000b0
        /*01ac*/ 	.short	0x0100
        /*01ae*/ 	.byte	0x05
	.zero		1


	//   ....[12]....
        /*01b0*/ 	.word	0x00000690
        /*01b4*/ 	.word	0x000000ff
        /*01b8*/ 	.word	0x00000030
        /*01bc*/ 	.short	0x0100
        /*01be*/ 	.byte	0x05
	.zero		1


	//   ....[13]....
        /*01c0*/ 	.word	0x000006a0
        /*01c4*/ 	.word	0x000000ff
        /*01c8*/ 	.word	0x000000b8
        /*01cc*/ 	.short	0x0100
        /*01ce*/ 	.byte	0x05
	.zero		1


	//   ....[14]....
        /*01d0*/ 	.word	0x000006b0
        /*01d4*/ 	.word	0x000000ff
        /*01d8*/ 	.word	0x00000038
        /*01dc*/ 	.short	0x0100
        /*01de*/ 	.byte	0x05
	.zero		1


	//   ....[15]....
        /*01e0*/ 	.word	0x000006c0
        /*01e4*/ 	.word	0x000000ff
        /*01e8*/ 	.word	0x000000c0
        /*01ec*/ 	.short	0x0100
        /*01ee*/ 	.byte	0x05
	.zero		1


	//   ....[16]....
        /*01f0*/ 	.word	0x000006d0
        /*01f4*/ 	.word	0x000000ff
        /*01f8*/ 	.word	0x00000040
        /*01fc*/ 	.short	0x0100
        /*01fe*/ 	.byte	0x05
	.zero		1


	//   ....[17]....
        /*0200*/ 	.word	0x000006e0
        /*0204*/ 	.word	0x000000ff
        /*0208*/ 	.word	0x000000c8
        /*020c*/ 	.short	0x0100
        /*020e*/ 	.byte	0x05
	.zero		1


	//   ....[18]....
        /*0210*/ 	.word	0x000006f0
        /*0214*/ 	.word	0x000000ff
        /*0218*/ 	.word	0x00000048
        /*021c*/ 	.short	0x0100
        /*021e*/ 	.byte	0x05
	.zero		1


	//   ....[19]....
        /*0220*/ 	.word	0x00000700
        /*0224*/ 	.word	0x000000ff
        /*0228*/ 	.word	0x000000d0
        /*022c*/ 	.short	0x0100
        /*022e*/ 	.byte	0x05
	.zero		1


	//   ....[20]....
        /*0230*/ 	.word	0x00000710
        /*0234*/ 	.word	0x000000ff
        /*0238*/ 	.word	0x00000050
        /*023c*/ 	.short	0x0100
        /*023e*/ 	.byte	0x05
	.zero		1


	//   ....[21]....
        /*0240*/ 	.word	0x00000720
        /*0244*/ 	.word	0x000000ff
        /*0248*/ 	.word	0x000000d8
        /*024c*/ 	.short	0x0100
        /*024e*/ 	.byte	0x05
	.zero		1


	//   ....[22]....
        /*0250*/ 	.word	0x00000730
        /*0254*/ 	.word	0x000000ff
        /*0258*/ 	.word	0x00000058
        /*025c*/ 	.short	0x0100
        /*025e*/ 	.byte	0x05
	.zero		1


	//   ....[23]....
        /*0260*/ 	.word	0x00000740
        /*0264*/ 	.word	0x000000ff
        /*0268*/ 	.word	0x000000e0
        /*026c*/ 	.short	0x0100
        /*026e*/ 	.byte	0x05
	.zero		1


	//   ....[24]....
        /*0270*/ 	.word	0x00000750
        /*0274*/ 	.word	0x000000ff
        /*0278*/ 	.word	0x00000060
        /*027c*/ 	.short	0x0100
        /*027e*/ 	.byte	0x05
	.zero		1


	//   ....[25]....
        /*0280*/ 	.word	0x00000760
        /*0284*/ 	.word	0x000000ff
        /*0288*/ 	.word	0x000000e8
        /*028c*/ 	.short	0x0100
        /*028e*/ 	.byte	0x05
	.zero		1


	//   ....[26]....
        /*0290*/ 	.word	0x00000770
        /*0294*/ 	.word	0x000000ff
        /*0298*/ 	.word	0x00000068
        /*029c*/ 	.short	0x0100
        /*029e*/ 	.byte	0x05
	.zero		1


	//   ....[27]....
        /*02a0*/ 	.word	0x00000780
        /*02a4*/ 	.word	0x000000ff
        /*02a8*/ 	.word	0x000000f0
        /*02ac*/ 	.short	0x0100
        /*02ae*/ 	.byte	0x05
	.zero		1


	//   ....[28]....
        /*02b0*/ 	.word	0x00000790
        /*02b4*/ 	.word	0x000000ff
        /*02b8*/ 	.word	0x00000070
        /*02bc*/ 	.short	0x0100
        /*02be*/ 	.byte	0x05
	.zero		1


	//   ....[29]....
        /*02c0*/ 	.word	0x000007a0
        /*02c4*/ 	.word	0x000000ff
        /*02c8*/ 	.word	0x000000f8
        /*02cc*/ 	.short	0x0100
        /*02ce*/ 	.byte	0x05
	.zero		1


	//   ....[30]....
        /*02d0*/ 	.word	0x000007b0
        /*02d4*/ 	.word	0x000000ff
        /*02d8*/ 	.word	0x00000078
        /*02dc*/ 	.short	0x0100
        /*02de*/ 	.byte	0x05
	.zero		1


	//   ....[31]....
        /*02e0*/ 	.word	0x000007c0
        /*02e4*/ 	.word	0x000000ff
        /*02e8*/ 	.word	0x00000100
        /*02ec*/ 	.short	0x0100
        /*02ee*/ 	.byte	0x05
	.zero		1


	//   ....[32]....
        /*02f0*/ 	.word	0x000007d0
        /*02f4*/ 	.word	0x000000ff
        /*02f8*/ 	.word	0x00000080
        /*02fc*/ 	.short	0x0100
        /*02fe*/ 	.byte	0x05
	.zero		1


	//   ....[33]....
        /*0300*/ 	.word	0x000007e0
        /*0304*/ 	.word	0x000000ff
        /*0308*/ 	.word	0x00000108
        /*030c*/ 	.short	0x0100
        /*030e*/ 	.byte	0x05
	.zero		1


	//   ....[34]....
        /*0310*/ 	.word	0x00000920
        /*0314*/ 	.word	0x000000ff
        /*0318*/ 	.word	0x00000110
        /*031c*/ 	.short	0x0100
        /*031e*/ 	.byte	0x07
	.zero		1


	//   ....[35]....
        /*0320*/ 	.word	0x00000930
        /*0324*/ 	.word	0x000000ff
        /*0328*/ 	.word	0x00000120
        /*032c*/ 	.short	0x0100
        /*032e*/ 	.byte	0x07
	.zero		1


	//   ....[36]....
        /*0330*/ 	.word	0x00000940
        /*0334*/ 	.word	0x000000ff
        /*0338*/ 	.word	0x00000118
        /*033c*/ 	.short	0x0100
        /*033e*/ 	.byte	0x07
	.zero		1


	//   ....[37]....
        /*0340*/ 	.word	0x00000950
        /*0344*/ 	.word	0x000000ff
        /*0348*/ 	.word	0x00000128
        /*034c*/ 	.short	0x0100
        /*034e*/ 	.byte	0x07
	.zero		1


	//   ....[38]....
        /*0350*/ 	.word	0x00000a40
        /*0354*/ 	.word	0x000000ff
        /*0358*/ 	.word	0x00000130
        /*035c*/ 	.short	0x0100
        /*035e*/ 	.byte	0x05
	.zero		1


	//   ....[39]....
        /*0360*/ 	.word	0x00000a50
        /*0364*/ 	.word	0x000000ff
        /*0368*/ 	.word	0x00000138
        /*036c*/ 	.short	0x0100
        /*036e*/ 	.byte	0x05
	.zero		1


	//   ....[40]....
        /*0370*/ 	.word	0x00000b90
        /*0374*/ 	.word	0x000000ff
        /*0378*/ 	.word	0x00000140
        /*037c*/ 	.short	0x0100
        /*037e*/ 	.byte	0x05
	.zero		1


	//   ....[41]....
        /*0380*/ 	.word	0x00000ba0
        /*0384*/ 	.word	0x000000ff
        /*0388*/ 	.word	0x00000150
        /*038c*/ 	.short	0x0100
        /*038e*/ 	.byte	0x05
	.zero		1


	//   ....[42]....
        /*0390*/ 	.word	0x00000bb0
        /*0394*/ 	.word	0x000000ff
        /*0398*/ 	.word	0x00000148
        /*039c*/ 	.short	0x0100
        /*039e*/ 	.byte	0x05
	.zero		1


	//   ....[43]....
        /*03a0*/ 	.word	0x00000bc0
        /*03a4*/ 	.word	0x000000ff
        /*03a8*/ 	.word	0x00000158
        /*03ac*/ 	.short	0x0100
        /*03ae*/ 	.byte	0x05
	.zero		1


	//   ....[44]....
        /*03b0*/ 	.word	0x00000cf0
        /*03b4*/ 	.word	0x000000ff
        /*03b8*/ 	.word	0x00000160
        /*03bc*/ 	.short	0x0100
        /*03be*/ 	.byte	0x07
	.zero		1


	//   ....[45]....
        /*03c0*/ 	.word	0x00000d00
        /*03c4*/ 	.word	0x000000ff
        /*03c8*/ 	.word	0x00000180
        /*03cc*/ 	.short	0x0100
        /*03ce*/ 	.byte	0x07
	.zero		1


	//   ....[46]....
        /*03d0*/ 	.word	0x00000d10
        /*03d4*/ 	.word	0x000000ff
        /*03d8*/ 	.word	0x00000168
        /*03dc*/ 	.short	0x0100
        /*03de*/ 	.byte	0x07
	.zero		1


	//   ....[47]....
        /*03e0*/ 	.word	0x00000d20
        /*03e4*/ 	.word	0x000000ff
        /*03e8*/ 	.word	0x00000188
        /*03ec*/ 	.short	0x0100
        /*03ee*/ 	.byte	0x07
	.zero		1


	//   ....[48]....
        /*03f0*/ 	.word	0x00000d30
        /*03f4*/ 	.word	0x000000ff
        /*03f8*/ 	.word	0x00000170
        /*03fc*/ 	.short	0x0100
        /*03fe*/ 	.byte	0x07
	.zero		1


	//   ....[49]....
        /*0400*/ 	.word	0x00000d40
        /*0404*/ 	.word	0x000000ff
        /*0408*/ 	.word	0x00000190
        /*040c*/ 	.short	0x0100
        /*040e*/ 	.byte	0x07
	.zero		1


	//   ....[50]....
        /*0410*/ 	.word	0x00000d50
        /*0414*/ 	.word	0x000000ff
        /*0418*/ 	.word	0x00000178
        /*041c*/ 	.short	0x0100
        /*041e*/ 	.byte	0x07
	.zero		1


	//   ....[51]....
        /*0420*/ 	.word	0x00000d60
        /*0424*/ 	.word	0x000000ff
        /*0428*/ 	.word	0x00000198
        /*042c*/ 	.short	0x0100
        /*042e*/ 	.byte	0x07
	.zero		1


	//   ....[52]....
        /*0430*/ 	.word	0x00000e50
        /*0434*/ 	.word	0x000000ff
        /*0438*/ 	.word	0x000001a0
        /*043c*/ 	.short	0x0100
        /*043e*/ 	.byte	0x05
	.zero		1


	//   ....[53]....
        /*0440*/ 	.word	0x00000e60
        /*0444*/ 	.word	0x000000ff
        /*0448*/ 	.word	0x000001b0
        /*044c*/ 	.short	0x0100
        /*044e*/ 	.byte	0x05
	.zero		1


	//   ....[54]....
        /*0450*/ 	.word	0x00000e70
        /*0454*/ 	.word	0x000000ff
        /*0458*/ 	.word	0x000001a8
        /*045c*/ 	.short	0x0100
        /*045e*/ 	.byte	0x05
	.zero		1


	//   ....[55]....
        /*0460*/ 	.word	0x00000e80
        /*0464*/ 	.word	0x000000ff
        /*0468*/ 	.word	0x000001b8
        /*046c*/ 	.short	0x0100
        /*046e*/ 	.byte	0x05
	.zero		1


	//   ....[56]....
        /*0470*/ 	.word	0x00001760
        /*0474*/ 	.word	0x00000003
        /*0478*/ 	.word	0x000001b0
        /*047c*/ 	.short	0x010a
        /*047e*/ 	.byte	0xff
	.zero		1


	//   ....[57]....
        /*0480*/ 	.word	0x00001790
        /*0484*/ 	.word	0x00000003
        /*0488*/ 	.word	0x000001a0
        /*048c*/ 	.short	0x0101
        /*048e*/ 	.byte	0xff
	.zero		1


	//   ....[58]....
        /*0490*/ 	.word	0x00001860
        /*0494*/ 	.word	0x000000ff
        /*0498*/ 	.word	0x00000088
        /*049c*/ 	.short	0x010a
        /*049e*/ 	.byte	0x08
	.zero		1


	//   ....[59]....
        /*04a0*/ 	.word	0x00001900
        /*04a4*/ 	.word	0x000000ff
        /*04a8*/ 	.word	0x00000088
        /*04ac*/ 	.short	0x010a
        /*04ae*/ 	.byte	0x21
	.zero		1


	//   ....[60]....
        /*04b0*/ 	.word	0x00001a50
        /*04b4*/ 	.word	0x000000ff
        /*04b8*/ 	.word	0x00000088
        /*04bc*/ 	.short	0x010a
        /*04be*/ 	.byte	0x08
	.zero		1


	//   ....[61]....
        /*04c0*/ 	.word	0x00001b60
        /*04c4*/ 	.word	0x000000ff
        /*04c8*/ 	.word	0x00000138
        /*04cc*/ 	.short	0x0101
        /*04ce*/ 	.byte	0x04
	.zero		1


	//   ....[62]....
        /*04d0*/ 	.word	0x00001b80
        /*04d4*/ 	.word	0x000000ff
        /*04d8*/ 	.word	0x00000088
        /*04dc*/ 	.short	0x010a
        /*04de*/ 	.byte	0x08
	.zero		1


	//   ....[63]....
        /*04e0*/ 	.word	0x00001c00
        /*04e4*/ 	.word	0x000000ff
        /*04e8*/ 	.word	0x00000088
        /*04ec*/ 	.short	0x010a
        /*04ee*/ 	.byte	0x11
	.zero		1


	//   ....[64]....
        /*04f0*/ 	.word	0x00001d50
        /*04f4*/ 	.word	0x000000ff
        /*04f8*/ 	.word	0x00000088
        /*04fc*/ 	.short	0x010a
        /*04fe*/ 	.byte	0x08
	.zero		1


	//   ....[65]....
        /*0500*/ 	.word	0x00001e90
        /*0504*/ 	.word	0x00000002
        /*0508*/ 	.word	0x00000140
        /*050c*/ 	.short	0x010a
        /*050e*/ 	.byte	0xff
	.zero		1


	//   ....[66]....
        /*0510*/ 	.word	0x00001f50
        /*0514*/ 	.word	0x00000002
        /*0518*/ 	.word	0x00000000
        /*051c*/ 	.short	0x0101
        /*051e*/ 	.byte	0xff
	.zero		1


	//   ....[67]....
        /*0520*/ 	.word	0x000024b0
        /*0524*/ 	.word	0x000000ff
        /*0528*/ 	.word	0x00000000
        /*052c*/ 	.short	0x010a
        /*052e*/ 	.byte	0x05
	.zero		1


	//   ....[68]....
        /*0530*/ 	.word	0x00002540
        /*0534*/ 	.word	0x000000ff
        /*0538*/ 	.word	0x00000000
        /*053c*/ 	.short	0x010a
        /*053e*/ 	.byte	0x05
	.zero		1


	//   ....[69]....
        /*0540*/ 	.word	0x000025d0
        /*0544*/ 	.word	0x000000ff
        /*0548*/ 	.word	0x00000000
        /*054c*/ 	.short	0x010a
        /*054e*/ 	.byte	0x05
	.zero		1


	//   ....[70]....
        /*0550*/ 	.word	0x00002660
        /*0554*/ 	.word	0x000000ff
        /*0558*/ 	.word	0x00000000
        /*055c*/ 	.short	0x010a
        /*055e*/ 	.byte	0x05
	.zero		1


	//   ....[71]....
        /*0560*/ 	.word	0x000026f0
        /*0564*/ 	.word	0x000000ff
        /*0568*/ 	.word	0x00000000
        /*056c*/ 	.short	0x010a
        /*056e*/ 	.byte	0x05
	.zero		1


	//   ....[72]....
        /*0570*/ 	.word	0x00002780
        /*0574*/ 	.word	0x000000ff
        /*0578*/ 	.word	0x00000000
        /*057c*/ 	.short	0x010a
        /*057e*/ 	.byte	0x05
	.zero		1


	//   ....[73]....
        /*0580*/ 	.word	0x00002810
        /*0584*/ 	.word	0x000000ff
        /*0588*/ 	.word	0x00000000
        /*058c*/ 	.short	0x010a
        /*058e*/ 	.byte	0x05
	.zero		1


	//   ....[74]....
        /*0590*/ 	.word	0x000028a0
        /*0594*/ 	.word	0x000000ff
        /*0598*/ 	.word	0x00000000
        /*059c*/ 	.short	0x010a
        /*059e*/ 	.byte	0x05
	.zero		1


	//   ....[75]....
        /*05a0*/ 	.word	0x00002930
        /*05a4*/ 	.word	0x000000ff
        /*05a8*/ 	.word	0x00000000
        /*05ac*/ 	.short	0x010a
        /*05ae*/ 	.byte	0x05
	.zero		1


	//   ....[76]....
        /*05b0*/ 	.word	0x000029c0
        /*05b4*/ 	.word	0x000000ff
        /*05b8*/ 	.word	0x00000000
        /*05bc*/ 	.short	0x010a
        /*05be*/ 	.byte	0x05
	.zero		1


	//   ....[77]....
        /*05c0*/ 	.word	0x00002a50
        /*05c4*/ 	.word	0x000000ff
        /*05c8*/ 	.word	0x00000000
        /*05cc*/ 	.short	0x010a
        /*05ce*/ 	.byte	0x05
	.zero		1


	//   ....[78]....
        /*05d0*/ 	.word	0x00002ae0
        /*05d4*/ 	.word	0x000000ff
        /*05d8*/ 	.word	0x00000000
        /*05dc*/ 	.short	0x010a
        /*05de*/ 	.byte	0x05
	.zero		1


	//   ....[79]....
        /*05e0*/ 	.word	0x00002b70
        /*05e4*/ 	.word	0x000000ff
        /*05e8*/ 	.word	0x00000000
        /*05ec*/ 	.short	0x010a
        /*05ee*/ 	.byte	0x05
	.zero		1


	//   ....[80]....
        /*05f0*/ 	.word	0x00002c00
        /*05f4*/ 	.word	0x000000ff
        /*05f8*/ 	.word	0x00000000
        /*05fc*/ 	.short	0x010a
        /*05fe*/ 	.byte	0x05
	.zero		1


	//   ....[81]....
        /*0600*/ 	.word	0x00002c90
        /*0604*/ 	.word	0x000000ff
        /*0608*/ 	.word	0x00000000
        /*060c*/ 	.short	0x010a
        /*060e*/ 	.byte	0x05
	.zero		1


	//   ....[82]....
        /*0610*/ 	.word	0x00002d20
        /*0614*/ 	.word	0x000000ff
        /*0618*/ 	.word	0x00000000
        /*061c*/ 	.short	0x010a
        /*061e*/ 	.byte	0x05
	.zero		1


	//   ....[83]....
        /*0620*/ 	.word	0x00002dc0
        /*0624*/ 	.word	0x00000000
        /*0628*/ 	.word	0x00000000
        /*062c*/ 	.short	0x010a
        /*062e*/ 	.byte	0xff
	.zero		1


	//   ....[84]....
        /*0630*/ 	.word	0x00002ee0
        /*0634*/ 	.word	0x00000000
        /*0638*/ 	.word	0x000001a0
        /*063c*/ 	.short	0x010a
        /*063e*/ 	.byte	0xff
	.zero		1


	//   ....[85]....
        /*0640*/ 	.word	0x00002f40
        /*0644*/ 	.word	0x00000004
        /*0648*/ 	.word	0x00000000
        /*064c*/ 	.short	0x0101
        /*064e*/ 	.byte	0xff
	.zero		1


	//   ....[86]....
        /*0650*/ 	.word	0x00002f60
        /*0654*/ 	.word	0x000000ff
        /*0658*/ 	.word	0x00000150
        /*065c*/ 	.short	0x010a
        /*065e*/ 	.byte	0x05
	.zero		1


	//   ....[87]....
        /*0660*/ 	.word	0x00003080
        /*0664*/ 	.word	0x00000000
        /*0668*/ 	.word	0x00000140
        /*066c*/ 	.short	0x010a
        /*066e*/ 	.byte	0xff
	.zero		1


	//   ....[88]....
        /*0670*/ 	.word	0x00003190
        /*0674*/ 	.word	0x00000000
        /*0678*/ 	.word	0x00000000
        /*067c*/ 	.short	0x0101
        /*067e*/ 	.byte	0xff
	.zero		1


	//   ....[89]....
        /*0680*/ 	.word	0x00003220
        /*0684*/ 	.word	0x000000ff
        /*0688*/ 	.word	0x00000150
        /*068c*/ 	.short	0x0106
        /*068e*/ 	.byte	0x05
	.zero		1


	//   ....[90]....
        /*0690*/ 	.word	0x00003240
        /*0694*/ 	.word	0x000000ff
        /*0698*/ 	.word	0x00000150
        /*069c*/ 	.short	0x010a
        /*069e*/ 	.byte	0x05
	.zero		1


	//   ....[91]....
        /*06a0*/ 	.word	0x000032d0
        /*06a4*/ 	.word	0x000000ff
        /*06a8*/ 	.word	0x00000150
        /*06ac*/ 	.short	0x0106
        /*06ae*/ 	.byte	0x04
	.zero		1


	//   ....[92]....
        /*06b0*/ 	.word	0x00003310
        /*06b4*/ 	.word	0x00000000
        /*06b8*/ 	.word	0x00000150
        /*06bc*/ 	.short	0x010a
        /*06be*/ 	.byte	0xff
	.zero		1


	//   ....[93]....
        /*06c0*/ 	.word	0x00003810
        /*06c4*/ 	.word	0x00000000
        /*06c8*/ 	.word	0x00000140
        /*06cc*/ 	.short	0x010a
        /*06ce*/ 	.byte	0xff
	.zero		1


	//   ....[94]....
        /*06d0*/ 	.word	0x00003910
        /*06d4*/ 	.word	0x00000003
        /*06d8*/ 	.word	0x00000000
        /*06dc*/ 	.short	0x0101
        /*06de*/ 	.byte	0xff
	.zero		1


	//   ....[95]....
        /*06e0*/ 	.word	0x00003920
        /*06e4*/ 	.word	0x000000ff
        /*06e8*/ 	.word	0x00000000
        /*06ec*/ 	.short	0x010a
        /*06ee*/ 	.byte	0x04
	.zero		1


	//   ....[96]....
        /*06f0*/ 	.word	0x000039a0
        /*06f4*/ 	.word	0x000000ff
        /*06f8*/ 	.word	0x00000180
        /*06fc*/ 	.short	0x010a
        /*06fe*/ 	.byte	0x08
	.zero		1


	//   ....[97]....
        /*0700*/ 	.word	0x00003a80
        /*0704*/ 	.word	0x000000ff
        /*0708*/ 	.word	0x00000000
        /*070c*/ 	.short	0x010a
        /*070e*/ 	.byte	0x07
	.zero		1


	//   ....[98]....
        /*0710*/ 	.word	0x00003bc0
        /*0714*/ 	.word	0x000000ff
        /*0718*/ 	.word	0x00000000
        /*071c*/ 	.short	0x010a
        /*071e*/ 	.byte	0x04
	.zero		1


	//   ....[99]....
        /*0720*/ 	.word	0x00003db0
        /*0724*/ 	.word	0x000000ff
        /*0728*/ 	.word	0x00000000
        /*072c*/ 	.short	0x010a
        /*072e*/ 	.byte	0x05
	.zero		1


	//   ....[100]....
        /*0730*/ 	.word	0x00003e40
        /*0734*/ 	.word	0x000000ff
        /*0738*/ 	.word	0x00000000
        /*073c*/ 	.short	0x010a
        /*073e*/ 	.byte	0x05
	.zero		1


	//   ....[101]....
        /*0740*/ 	.word	0x00003ed0
        /*0744*/ 	.word	0x000000ff
        /*0748*/ 	.word	0x00000000
        /*074c*/ 	.short	0x010a
        /*074e*/ 	.byte	0x05
	.zero		1


	//   ....[102]....
        /*0750*/ 	.word	0x00003f60
        /*0754*/ 	.word	0x000000ff
        /*0758*/ 	.word	0x00000000
        /*075c*/ 	.short	0x010a
        /*075e*/ 	.byte	0x07
	.zero		1


	//   ....[103]....
        /*0760*/ 	.word	0x000043c0
        /*0764*/ 	.word	0x00000000
        /*0768*/ 	.word	0x00000140
        /*076c*/ 	.short	0x010a
        /*076e*/ 	.byte	0xff
	.zero		1


	//   ....[104]....
        /*0770*/ 	.word	0x00004480
        /*0774*/ 	.word	0x00000000
        /*0778*/ 	.word	0x00000000
        /*077c*/ 	.short	0x0101
        /*077e*/ 	.byte	0xff
	.zero		1


	//   ....[105]....
        /*0780*/ 	.word	0x000047a0
        /*0784*/ 	.word	0x000000ff
        /*0788*/ 	.word	0x00000138
        /*078c*/ 	.short	0x010a
        /*078e*/ 	.byte	0x07
	.zero		1


	//   ....[106]....
        /*0790*/ 	.word	0x00004990
        /*0794*/ 	.word	0x000000ff
        /*0798*/ 	.word	0x00000120
        /*079c*/ 	.short	0x010a
        /*079e*/ 	.byte	0x07
	.zero		1


	//   ....[107]....
        /*07a0*/ 	.word	0x00004b60
        /*07a4*/ 	.word	0x000000ff
        /*07a8*/ 	.word	0x00000110
        /*07ac*/ 	.short	0x010b
        /*07ae*/ 	.byte	0x07
	.zero		1


	//   ....[108]....
        /*07b0*/ 	.word	0x00004bd0
        /*07b4*/ 	.word	0x000000ff
        /*07b8*/ 	.word	0x00000000
        /*07bc*/ 	.short	0x0101
        /*07be*/ 	.byte	0x08
	.zero		1


	//   ....[109]....
        /*07c0*/ 	.word	0x00004c00
        /*07c4*/ 	.word	0x000000ff
        /*07c8*/ 	.word	0x00000128
        /*07cc*/ 	.short	0x010a
        /*07ce*/ 	.byte	0x07
	.zero		1


	//   ....[110]....
        /*07d0*/ 	.word	0x00004e10
        /*07d4*/ 	.word	0x000000ff
        /*07d8*/ 	.word	0x00000118
        /*07dc*/ 	.short	0x010b
        /*07de*/ 	.byte	0x07
	.zero		1


	//   ....[111]....
        /*07e0*/ 	.word	0x00004e30
        /*07e4*/ 	.word	0x000000ff
        /*07e8*/ 	.word	0x00000000
        /*07ec*/ 	.short	0x0101
        /*07ee*/ 	.byte	0x0d
	.zero		1


	//   ....[112]....
        /*07f0*/ 	.word	0x00004e60
        /*07f4*/ 	.word	0x000000ff
        /*07f8*/ 	.word	0x00000120
        /*07fc*/ 	.short	0x010a
        /*07fe*/ 	.byte	0x07
	.zero		1


	//   ....[113]....
        /*0800*/ 	.word	0x00004ea0
        /*0804*/ 	.word	0x00000000
        /*0808*/ 	.word	0x00000128
        /*080c*/ 	.short	0x010a
        /*080e*/ 	.byte	0xff
	.zero		1


	//   ....[114]....
        /*0810*/ 	.word	0x000051e0
        /*0814*/ 	.word	0x00000000
        /*0818*/ 	.word	0x00000140
        /*081c*/ 	.short	0x010a
        /*081e*/ 	.byte	0xff
	.zero		1


	//   ....[115]....
        /*0820*/ 	.word	0x000052f0
        /*0824*/ 	.word	0x00000000
        /*0828*/ 	.word	0x00000000
        /*082c*/ 	.short	0x0101
        /*082e*/ 	.byte	0xff
	.zero		1


	//   ....[116]....
        /*0830*/ 	.word	0x00005d40
        /*0834*/ 	.word	0x00000000
        /*0838*/ 	.word	0x00000110
        /*083c*/ 	.short	0x010a
        /*083e*/ 	.byte	0xff
	.zero		1


	//   ....[117]....
        /*0840*/ 	.word	0x00005db0
        /*0844*/ 	.word	0x00000071
        /*0848*/ 	.word	0x00000160
        /*084c*/ 	.short	0x010a
        /*084e*/ 	.byte	0xff
	.zero		1


	//   ....[118]....
        /*0850*/ 	.word	0x00005e90
        /*0854*/ 	.word	0x00000000
        /*0858*/ 	.word	0x00000110
        /*085c*/ 	.short	0x010a
        /*085e*/ 	.byte	0xff
	.zero		1


	//   ....[119]....
        /*0860*/ 	.word	0x00005fd0
        /*0864*/ 	.word	0x00000000
        /*0868*/ 	.word	0x00000000
        /*086c*/ 	.short	0x0101
        /*086e*/ 	.byte	0xff
	.zero		1


	//   ....[120]....
        /*0870*/ 	.word	0x00006030
        /*0874*/ 	.word	0x00000071
        /*0878*/ 	.word	0x00000160
        /*087c*/ 	.short	0x010a
        /*087e*/ 	.byte	0xff
	.zero		1


	//   ....[121]....
        /*0880*/ 	.word	0x00006b80
        /*0884*/ 	.word	0x00000020
        /*0888*/ 	.word	0x00000110
        /*088c*/ 	.short	0x010a
        /*088e*/ 	.byte	0xff
	.zero		1


	//   ....[122]....
        /*0890*/ 	.word	0x00006c40
        /*0894*/ 	.word	0x00000020
        /*0898*/ 	.word	0x00000110
        /*089c*/ 	.short	0x010a
        /*089e*/ 	.byte	0xff
	.zero		1


	//   ....[123]....
        /*08a0*/ 	.word	0x00006d60
        /*08a4*/ 	.word	0x00000003
        /*08a8*/ 	.word	0x00000000
        /*08ac*/ 	.short	0x0101
        /*08ae*/ 	.byte	0xff
	.zero		1


	//   ....[124]....
        /*08b0*/ 	.word	0x000071a0
        /*08b4*/ 	.word	0x000000ff
        /*08b8*/ 	.word	0x00000000
        /*08bc*/ 	.short	0x0101
        /*08be*/ 	.byte	0x05
	.zero		1


	//   ....[125]....
        /*08c0*/ 	.word	0x000079e0
        /*08c4*/ 	.word	0x00000003
        /*08c8*/ 	.word	0x000001b0
        /*08cc*/ 	.short	0x010a
        /*08ce*/ 	.byte	0xff
	.zero		1


	//   ....[126]....
        /*08d0*/ 	.word	0x00007a40
        /*08d4*/ 	.word	0x00000002
        /*08d8*/ 	.word	0x00000088
        /*08dc*/ 	.short	0x010a
        /*08de*/ 	.byte	0xff
	.zero		1


	//   ....[127]....
        /*08e0*/ 	.word	0x00007aa0
        /*08e4*/ 	.word	0x00000002
        /*08e8*/ 	.word	0x00000088
        /*08ec*/ 	.short	0x010a
        /*08ee*/ 	.byte	0xff
	.zero		1


	//   ....[128]....
        /*08f0*/ 	.word	0x00007af0
        /*08f4*/ 	.word	0x00000002
        /*08f8*/ 	.word	0x00000140
        /*08fc*/ 	.short	0x010a
        /*08fe*/ 	.byte	0xff
	.zero		1


	//   ....[129]....
        /*0900*/ 	.word	0x00007b50
        /*0904*/ 	.word	0x00000000
        /*0908*/ 	.word	0x00000000
        /*090c*/ 	.short	0x010a
        /*090e*/ 	.byte	0xff
	.zero		1


	//   ....[130]....
        /*0910*/ 	.word	0x00007bb0
        /*0914*/ 	.word	0x00000000
        /*0918*/ 	.word	0x00000000
        /*091c*/ 	.short	0x010a
        /*091e*/ 	.byte	0xff
	.zero		1


	//   ....[131]....
        /*0920*/ 	.word	0x00007c10
        /*0924*/ 	.word	0x00000000
        /*0928*/ 	.word	0x00000000
        /*092c*/ 	.short	0x010a
        /*092e*/ 	.byte	0xff
	.zero		1


	//   ....[132]....
        /*0930*/ 	.word	0x00007c70
        /*0934*/ 	.word	0x00000000
        /*0938*/ 	.word	0x00000000
        /*093c*/ 	.short	0x010a
        /*093e*/ 	.byte	0xff
	.zero		1


	//   ....[133]....
        /*0940*/ 	.word	0x00007cd0
        /*0944*/ 	.word	0x00000000
        /*0948*/ 	.word	0x00000000
        /*094c*/ 	.short	0x010a
        /*094e*/ 	.byte	0xff
	.zero		1


	//   ....[134]....
        /*0950*/ 	.word	0x00007d30
        /*0954*/ 	.word	0x00000000
        /*0958*/ 	.word	0x00000000
        /*095c*/ 	.short	0x010a
        /*095e*/ 	.byte	0xff
	.zero		1


	//   ....[135]....
        /*0960*/ 	.word	0x00007d90
        /*0964*/ 	.word	0x00000000
        /*0968*/ 	.word	0x00000000
        /*096c*/ 	.short	0x010a
        /*096e*/ 	.byte	0xff
	.zero		1


	//   ....[136]....
        /*0970*/ 	.word	0x00007df0
        /*0974*/ 	.word	0x00000000
        /*0978*/ 	.word	0x00000000
        /*097c*/ 	.short	0x010a
        /*097e*/ 	.byte	0xff
	.zero		1


	//   ....[137]....
        /*0980*/ 	.word	0x00007e50
        /*0984*/ 	.word	0x00000000
        /*0988*/ 	.word	0x00000000
        /*098c*/ 	.short	0x010a
        /*098e*/ 	.byte	0xff
	.zero		1


	//   ....[138]....
        /*0990*/ 	.word	0x00007eb0
        /*0994*/ 	.word	0x00000000
        /*0998*/ 	.word	0x00000000
        /*099c*/ 	.short	0x010a
        /*099e*/ 	.byte	0xff
	.zero		1


	//   ....[139]....
        /*09a0*/ 	.word	0x00007f10
        /*09a4*/ 	.word	0x00000000
        /*09a8*/ 	.word	0x00000000
        /*09ac*/ 	.short	0x010a
        /*09ae*/ 	.byte	0xff
	.zero		1


	//   ....[140]....
        /*09b0*/ 	.word	0x00007f70
        /*09b4*/ 	.word	0x00000000
        /*09b8*/ 	.word	0x00000000
        /*09bc*/ 	.short	0x010a
        /*09be*/ 	.byte	0xff
	.zero		1


	//   ....[141]....
        /*09c0*/ 	.word	0x00007fd0
        /*09c4*/ 	.word	0x00000000
        /*09c8*/ 	.word	0x00000000
        /*09cc*/ 	.short	0x010a
        /*09ce*/ 	.byte	0xff
	.zero		1


	//   ....[142]....
        /*09d0*/ 	.word	0x00008030
        /*09d4*/ 	.word	0x00000000
        /*09d8*/ 	.word	0x00000000
        /*09dc*/ 	.short	0x010a
        /*09de*/ 	.byte	0xff
	.zero		1


	//   ....[143]....
        /*09e0*/ 	.word	0x00008090
        /*09e4*/ 	.word	0x00000000
        /*09e8*/ 	.word	0x00000000
        /*09ec*/ 	.short	0x010a
        /*09ee*/ 	.byte	0xff
	.zero		1


	//   ....[144]....
        /*09f0*/ 	.word	0x000080f0
        /*09f4*/ 	.word	0x00000000
        /*09f8*/ 	.word	0x00000000
        /*09fc*/ 	.short	0x010a
        /*09fe*/ 	.byte	0xff
	.zero		1


	//   ....[145]....
        /*0a00*/ 	.word	0x00008140
        /*0a04*/ 	.word	0x00000000
        /*0a08*/ 	.word	0x000001a0
        /*0a0c*/ 	.short	0x010a
        /*0a0e*/ 	.byte	0xff
	.zero		1


	//   ....[146]....
        /*0a10*/ 	.word	0x000081a0
        /*0a14*/ 	.word	0x00000000
        /*0a18*/ 	.word	0x00000150
        /*0a1c*/ 	.short	0x010a
        /*0a1e*/ 	.byte	0xff
	.zero		1


	//   ....[147]....
        /*0a20*/ 	.word	0x000081f0
        /*0a24*/ 	.word	0x00000000
        /*0a28*/ 	.word	0x00000140
        /*0a2c*/ 	.short	0x010a
        /*0a2e*/ 	.byte	0xff
	.zero		1


	//   ....[148]....
        /*0a30*/ 	.word	0x00008250
        /*0a34*/ 	.word	0x00000000
        /*0a38*/ 	.word	0x00000150
        /*0a3c*/ 	.short	0x010a
        /*0a3e*/ 	.byte	0xff
	.zero		1


	//   ....[149]....
        /*0a40*/ 	.word	0x000082a0
        /*0a44*/ 	.word	0x00000000
        /*0a48*/ 	.word	0x00000140
        /*0a4c*/ 	.short	0x010a
        /*0a4e*/ 	.byte	0xff
	.zero		1


	//   ....[150]....
        /*0a50*/ 	.word	0x00008300
        /*0a54*/ 	.word	0x00000003
        /*0a58*/ 	.word	0x00000180
        /*0a5c*/ 	.short	0x010a
        /*0a5e*/ 	.byte	0xff
	.zero		1


	//   ....[151]....
        /*0a60*/ 	.word	0x00008360
        /*0a64*/ 	.word	0x00000000
        /*0a68*/ 	.word	0x00000000
        /*0a6c*/ 	.short	0x010a
        /*0a6e*/ 	.byte	0xff
	.zero		1


	//   ....[152]....
        /*0a70*/ 	.word	0x000083c0
        /*0a74*/ 	.word	0x00000000
        /*0a78*/ 	.word	0x00000000
        /*0a7c*/ 	.short	0x010a
        /*0a7e*/ 	.byte	0xff
	.zero		1


	//   ....[153]....
        /*0a80*/ 	.word	0x00008420
        /*0a84*/ 	.word	0x00000000
        /*0a88*/ 	.word	0x00000000
        /*0a8c*/ 	.short	0x010a
        /*0a8e*/ 	.byte	0xff
	.zero		1


	//   ....[154]....
        /*0a90*/ 	.word	0x00008480
        /*0a94*/ 	.word	0x00000000
        /*0a98*/ 	.word	0x00000000
        /*0a9c*/ 	.short	0x010a
        /*0a9e*/ 	.byte	0xff
	.zero		1


	//   ....[155]....
        /*0aa0*/ 	.word	0x000084e0
        /*0aa4*/ 	.word	0x00000000
        /*0aa8*/ 	.word	0x00000000
        /*0aac*/ 	.short	0x010a
        /*0aae*/ 	.byte	0xff
	.zero		1


	//   ....[156]....
        /*0ab0*/ 	.word	0x00008530
        /*0ab4*/ 	.word	0x00000000
        /*0ab8*/ 	.word	0x00000140
        /*0abc*/ 	.short	0x010a
        /*0abe*/ 	.byte	0xff
	.zero		1


	//   ....[157]....
        /*0ac0*/ 	.word	0x00008590
        /*0ac4*/ 	.word	0x00000000
        /*0ac8*/ 	.word	0x00000138
        /*0acc*/ 	.short	0x010a
        /*0ace*/ 	.byte	0xff
	.zero		1


	//   ....[158]....
        /*0ad0*/ 	.word	0x000085f0
        /*0ad4*/ 	.word	0x00000003
        /*0ad8*/ 	.word	0x00000120
        /*0adc*/ 	.short	0x010a
        /*0ade*/ 	.byte	0xff
	.zero		1


	//   ....[159]....
        /*0ae0*/ 	.word	0x00008650
        /*0ae4*/ 	.word	0x00000003
        /*0ae8*/ 	.word	0x00000128
        /*0aec*/ 	.short	0x010a
        /*0aee*/ 	.byte	0xff
	.zero		1


	//   ....[160]....
        /*0af0*/ 	.word	0x000086b0
        /*0af4*/ 	.word	0x00000000
        /*0af8*/ 	.word	0x00000120
        /*0afc*/ 	.short	0x010a
        /*0afe*/ 	.byte	0xff
	.zero		1


	//   ....[161]....
        /*0b00*/ 	.word	0x00008700
        /*0b04*/ 	.word	0x00000000
        /*0b08*/ 	.word	0x00000140
        /*0b0c*/ 	.short	0x010a
        /*0b0e*/ 	.byte	0xff
	.zero		1


	//   ....[162]....
        /*0b10*/ 	.word	0x00008750
        /*0b14*/ 	.word	0x00000000
        /*0b18*/ 	.word	0x00000110
        /*0b1c*/ 	.short	0x010a
        /*0b1e*/ 	.byte	0xff
	.zero		1


	//   ....[163]....
        /*0b20*/ 	.word	0x000087a0
        /*0b24*/ 	.word	0x00000071
        /*0b28*/ 	.word	0x00000160
        /*0b2c*/ 	.short	0x010a
        /*0b2e*/ 	.byte	0xff
	.zero		1


	//   ....[164]....
        /*0b30*/ 	.word	0x000087f0
        /*0b34*/ 	.word	0x00000020
        /*0b38*/ 	.word	0x00000110
        /*0b3c*/ 	.short	0x010a
        /*0b3e*/ 	.byte	0xff
	.zero		1


	//----- nvinfo : EIATTR_NUM_MBARRIERS
	.align		4
.L_47:
        /*0b40*/ 	.byte	0x03, 0x38
        /*0b42*/ 	.short	0x0038


	//----- nvinfo : EIATTR_EXIT_INSTR_OFFSETS
	.align		4
        /*0b44*/ 	.byte	0x04, 0x1c
        /*0b46*/ 	.short	(.L_49 - .L_48)


	//   ....[0]....
.L_48:
        /*0b48*/ 	.word	0x00002df0


	//   ....[1]....
        /*0b4c*/ 	.word	0x000032e0


	//   ....[2]....
        /*0b50*/ 	.word	0x00003340


	//   ....[3]....
        /*0b54*/ 	.word	0x000041c0


	//   ....[4]....
        /*0b58*/ 	.word	0x00004ed0


	//   ....[5]....
        /*0b5c*/ 	.word	0x00004f10


	//   ....[6]....
        /*0b60*/ 	.word	0x000079d0


	//----- nvinfo : EIATTR_MAX_THREADS
	.align		4
.L_49:
        /*0b64*/ 	.byte	0x04, 0x05
        /*0b66*/ 	.short	(.L_51 - .L_50)
.L_50:
        /*0b68*/ 	.word	0x00000100
        /*0b6c*/ 	.word	0x00000001
        /*0b70*/ 	.word	0x00000001


	//----- nvinfo : EIATTR_CRS_STACK_SIZE
	.align		4
.L_51:
        /*0b74*/ 	.byte	0x04, 0x1e
        /*0b76*/ 	.short	(.L_53 - .L_52)
.L_52:
        /*0b78*/ 	.word	0x00000000


	//----- nvinfo : EIATTR_CBANK_PARAM_SIZE
	.align		4
.L_53:
        /*0b7c*/ 	.byte	0x03, 0x19
        /*0b7e*/ 	.short	0x0800


	//----- nvinfo : EIATTR_PARAM_CBANK
	.align		4
        /*0b80*/ 	.byte	0x04, 0x0a
        /*0b82*/ 	.short	(.L_55 - .L_54)
	.align		4
.L_54:
        /*0b84*/ 	.word	index@(.nv.constant0._ZN7cutlass13device_kernelINS_4gemm6kernel13GemmUniversalIN4cute5tupleIJiiiiEEENS1_10collective13CollectiveMmaINS1_35MainloopSm100TmaUmmaWarpSpecializedILi17ELi2ELi4ENS5_IJNS4_1CILi1EEESB_SB_EEEEENS5_IJNSA_ILi64EEENSA_ILi128EEESE_EEENS_12float_e5m2_tENS5_IJlSB_lEEESH_SI_NS4_8TiledMMAINS4_8MMA_AtomIJNS4_10MMA_TraitsINS4_19SM100_MMA_F8F6F4_SSEJSH_SH_fSE_SF_NS4_17integral_constantINS4_4UMMA5MajorELSP_0EEESQ_NSN_INSO_7ScaleInELSR_0EEESS_EEEEEENS4_6LayoutISC_NS5_IJNSA_ILi0EEESW_SW_EEEEENS5_IJNS4_10UnderscoreESZ_SZ_EEEEENS4_13SM90_TMA_LOADENS4_14ComposedLayoutINS4_7SwizzleILi2ELi4ELi3EEENS4_18smem_ptr_flag_bitsILi8EEENSV_INS5_IJNSA_ILi8EEESE_EEENS5_IJSE_SB_EEEEEEEvNS4_8identityES12_S1C_vS1D_EENS_8epilogue10collective18CollectiveEpilogueINS1F_23Sm100TmaWarpSpecializedILi2ELi2ELi32ELb0ELb0EEEJSG_NS5_IJNSV_ISE_SB_EES1K_EEESH_SI_SH_SI_NS1F_6fusion15FusionCallbacksIS1J_NS1M_17LinearCombinationISH_fSH_fLNS_15FloatRoundStyleE2EEESG_S1L_JEEENS4_5SM1004TMEM4LOAD26SM100_TMEM_LOAD_16dp32b32xES12_S1C_NS4_39AutoVectorizingCopyWithAssumedAlignmentILi128EEENS4_14SM90_TMA_STOREES1C_S1X_S1X_EEEvvEEEEvNT_6ParamsE)
        /*0b88*/ 	.short	0x0380
        /*0b8a*/ 	.short	0x0800


	//----- nvinfo : EIATTR_SW_WAR
	.align		4
.L_55:
        /*0b8c*/ 	.byte	0x04, 0x36
        /*0b8e*/ 	.short	(.L_57 - .L_56)
.L_56:
        /*0b90*/ 	.word	0x00000008
.L_57:


//--------------------- .nv.callgraph             --------------------------
	.section	.nv.callgraph,"",@"SHT_CUDA_CALLGRAPH"
	.align	4
	.sectionentsize	8
	.align		4
        /*0000*/ 	.word	0x00000000
	.align		4
        /*0004*/ 	.word	0xffffffff
	.align		4
        /*0008*/ 	.word	index@(_ZN7cutlass13device_kernelINS_4gemm6kernel13GemmUniversalIN4cute5tupleIJiiiiEEENS1_10collective13CollectiveMmaINS1_35MainloopSm100TmaUmmaWarpSpecializedILi17ELi2ELi4ENS5_IJNS4_1CILi1EEESB_SB_EEEEENS5_IJNSA_ILi64EEENSA_ILi128EEESE_EEENS_12float_e5m2_tENS5_IJlSB_lEEESH_SI_NS4_8TiledMMAINS4_8MMA_AtomIJNS4_10MMA_TraitsINS4_19SM100_MMA_F8F6F4_SSEJSH_SH_fSE_SF_NS4_17integral_constantINS4_4UMMA5MajorELSP_0EEESQ_NSN_INSO_7ScaleInELSR_0EEESS_EEEEEENS4_6LayoutISC_NS5_IJNSA_ILi0EEESW_SW_EEEEENS5_IJNS4_10UnderscoreESZ_SZ_EEEEENS4_13SM90_TMA_LOADENS4_14ComposedLayoutINS4_7SwizzleILi2ELi4ELi3EEENS4_18smem_ptr_flag_bitsILi8EEENSV_INS5_IJNSA_ILi8EEESE_EEENS5_IJSE_SB_EEEEEEEvNS4_8identityES12_S1C_vS1D_EENS_8epilogue10collective18CollectiveEpilogueINS1F_23Sm100TmaWarpSpecializedILi2ELi2ELi32ELb0ELb0EEEJSG_NS5_IJNSV_ISE_SB_EES1K_EEESH_SI_SH_SI_NS1F_6fusion15FusionCallbacksIS1J_NS1M_17LinearCombinationISH_fSH_fLNS_15FloatRoundStyleE2EEESG_S1L_JEEENS4_5SM1004TMEM4LOAD26SM100_TMEM_LOAD_16dp32b32xES12_S1C_NS4_39AutoVectorizingCopyWithAssumedAlignmentILi128EEENS4_14SM90_TMA_STOREES1C_S1X_S1X_EEEvvEEEEvNT_6ParamsE)
	.align		4
        /*000c*/ 	.word	index@(__assertfail)
	.align		4
        /*0010*/ 	.word	0x00000000
	.align		4
        /*0014*/ 	.word	0xfffffffe
	.align		4
        /*0018*/ 	.word	0x00000000
	.align		4
        /*001c*/ 	.word	0xfffffffd
	.align		4
        /*0020*/ 	.word	0x00000000
	.align		4
        /*0024*/ 	.word	0xfffffffc


//--------------------- .nv.constant4             --------------------------
	.section	.nv.constant4,"a",@progbits
	.align	8
	.align		8
.nv.constant4:
        /*0000*/ 	.dword	__assertfail
	.align		8
        /*0008*/ 	.dword	__unnamed_1
	.align		8
        /*0010*/ 	.dword	__unnamed_2
	.align		8
        /*0018*/ 	.dword	_ZN40_INTERNAL_59d23ebe_4_k_cu_43052f0e_256244cuda3std3__45__cpo5beginE
	.align		8
        /*0020*/ 	.dword	_ZN40_INTERNAL_59d23ebe_4_k_cu_43052f0e_256244cuda3std3__45__cpo3endE
	.align		8
        /*0028*/ 	.dword	_ZN40_INTERNAL_59d23ebe_4_k_cu_43052f0e_256244cuda3std3__45__cpo6cbeginE
	.align		8
        /*0030*/ 	.dword	_ZN40_INTERNAL_59d23ebe_4_k_cu_43052f0e_256244cuda3std3__45__cpo4cendE
	.align		8
        /*0038*/ 	.dword	_ZN40_INTERNAL_59d23ebe_4_k_cu_43052f0e_256244cuda3std3__442_GLOBAL__N__59d23ebe_4_k_cu_43052f0e_256246ignoreE
	.align		8
        /*0040*/ 	.dword	_ZN40_INTERNAL_59d23ebe_4_k_cu_43052f0e_256244cuda3std3__419piecewise_constructE
	.align		8
        /*0048*/ 	.dword	_ZN40_INTERNAL_59d23ebe_4_k_cu_43052f0e_256244cuda3std3__48in_placeE
	.align		8
        /*0050*/ 	.dword	_ZN40_INTERNAL_59d23ebe_4_k_cu_43052f0e_256244cuda3std6ranges3__45__cpo4swapE
	.align		8
        /*0058*/ 	.dword	_ZN40_INTERNAL_59d23ebe_4_k_cu_43052f0e_256244cuda3std6ranges3__45__cpo9iter_moveE
	.align		8
        /*0060*/ 	.dword	_ZN40_INTERNAL_59d23ebe_4_k_cu_43052f0e_256244cute7productE
	.align		8
        /*0068*/ 	.dword	_ZN40_INTERNAL_59d23ebe_4_k_cu_43052f0e_256244cute1_E
	.align		8
        /*0070*/ 	.dword	$str$25
	.align		8
        /*0078*/ 	.dword	$str$26
	.align		8
        /*0080*/ 	.dword	$str$27
	.align		8
        /*0088*/ 	.dword	$str$28


//--------------------- .text._ZN7cutlass13device_kernelINS_4gemm6kernel13GemmUniversalIN4cute5tupleIJiiiiEEENS1_10collective13CollectiveMmaINS1_35MainloopSm100TmaUmmaWarpSpecializedILi17ELi2ELi4ENS5_IJNS4_1CILi1EEESB_SB_EEEEENS5_IJNSA_ILi64EEENSA_ILi128EEESE_EEENS_12float_e5m2_tENS5_IJlSB_lEEESH_SI_NS4_8TiledMMAINS4_8MMA_AtomIJNS4_10MMA_TraitsINS4_19SM100_MMA_F8F6F4_SSEJSH_SH_fSE_SF_NS4_17integral_constantINS4_4UMMA5MajorELSP_0EEESQ_NSN_INSO_7ScaleInELSR_0EEESS_EEEEEENS4_6LayoutISC_NS5_IJNSA_ILi0EEESW_SW_EEEEENS5_IJNS4_10UnderscoreESZ_SZ_EEEEENS4_13SM90_TMA_LOADENS4_14ComposedLayoutINS4_7SwizzleILi2ELi4ELi3EEENS4_18smem_ptr_flag_bitsILi8EEENSV_INS5_IJNSA_ILi8EEESE_EEENS5_IJSE_SB_EEEEEEEvNS4_8identityES12_S1C_vS1D_EENS_8epilogue10collective18CollectiveEpilogueINS1F_23Sm100TmaWarpSpecializedILi2ELi2ELi32ELb0ELb0EEEJSG_NS5_IJNSV_ISE_SB_EES1K_EEESH_SI_SH_SI_NS1F_6fusion15FusionCallbacksIS1J_NS1M_17LinearCombinationISH_fSH_fLNS_15FloatRoundStyleE2EEESG_S1L_JEEENS4_5SM1004TMEM4LOAD26SM100_TMEM_LOAD_16dp32b32xES12_S1C_NS4_39AutoVectorizingCopyWithAssumedAlignmentILi128EEENS4_14SM90_TMA_STOREES1C_S1X_S1X_EEEvvEEEEvNT_6ParamsE --------------------------
	.section	.text._ZN7cutlass13device_kernelINS_4gemm6kernel13GemmUniversalIN4cute5tupleIJiiiiEEENS1_10collective13CollectiveMmaINS1_35MainloopSm100TmaUmmaWarpSpecializedILi17ELi2ELi4ENS5_IJNS4_1CILi1EEESB_SB_EEEEENS5_IJNSA_ILi64EEENSA_ILi128EEESE_EEENS_12float_e5m2_tENS5_IJlSB_lEEESH_SI_NS4_8TiledMMAINS4_8MMA_AtomIJNS4_10MMA_TraitsINS4_19SM100_MMA_F8F6F4_SSEJSH_SH_fSE_SF_NS4_17integral_constantINS4_4UMMA5MajorELSP_0EEESQ_NSN_INSO_7ScaleInELSR_0EEESS_EEEEEENS4_6LayoutISC_NS5_IJNSA_ILi0EEESW_SW_EEEEENS5_IJNS4_10UnderscoreESZ_SZ_EEEEENS4_13SM90_TMA_LOADENS4_14ComposedLayoutINS4_7SwizzleILi2ELi4ELi3EEENS4_18smem_ptr_flag_bitsILi8EEENSV_INS5_IJNSA_ILi8EEESE_EEENS5_IJSE_SB_EEEEEEEvNS4_8identityES12_S1C_vS1D_EENS_8epilogue10collective18CollectiveEpilogueINS1F_23Sm100TmaWarpSpecializedILi2ELi2ELi32ELb0ELb0EEEJSG_NS5_IJNSV_ISE_SB_EES1K_EEESH_SI_SH_SI_NS1F_6fusion15FusionCallbacksIS1J_NS1M_17LinearCombinationISH_fSH_fLNS_15FloatRoundStyleE2EEESG_S1L_JEEENS4_5SM1004TMEM4LOAD26SM100_TMEM_LOAD_16dp32b32xES12_S1C_NS4_39AutoVectorizingCopyWithAssumedAlignmentILi128EEENS4_14SM90_TMA_STOREES1C_S1X_S1X_EEEvvEEEEvNT_6ParamsE,"ax",@progbits
	.align	128
.text._ZN7cutlass13device_kernelINS_4gemm6kernel13GemmUniversalIN4cute5tupleIJiiiiEEENS1_10collective13CollectiveMmaINS1_35MainloopSm100TmaUmmaWarpSpecializedILi17ELi2ELi4ENS5_IJNS4_1CILi1EEESB_SB_EEEEENS5_IJNSA_ILi64EEENSA_ILi128EEESE_EEENS_12float_e5m2_tENS5_IJlSB_lEEESH_SI_NS4_8TiledMMAINS4_8MMA_AtomIJNS4_10MMA_TraitsINS4_19SM100_MMA_F8F6F4_SSEJSH_SH_fSE_SF_NS4_17integral_constantINS4_4UMMA5MajorELSP_0EEESQ_NSN_INSO_7ScaleInELSR_0EEESS_EEEEEENS4_6LayoutISC_NS5_IJNSA_ILi0EEESW_SW_EEEEENS5_IJNS4_10UnderscoreESZ_SZ_EEEEENS4_13SM90_TMA_LOADENS4_14ComposedLayoutINS4_7SwizzleILi2ELi4ELi3EEENS4_18smem_ptr_flag_bitsILi8EEENSV_INS5_IJNSA_ILi8EEESE_EEENS5_IJSE_SB_EEEEEEEvNS4_8identityES12_S1C_vS1D_EENS_8epilogue10collective18CollectiveEpilogueINS1F_23Sm100TmaWarpSpecializedILi2ELi2ELi32ELb0ELb0EEEJSG_NS5_IJNSV_ISE_SB_EES1K_EEESH_SI_SH_SI_NS1F_6fusion15FusionCallbacksIS1J_NS1M_17LinearCombinationISH_fSH_fLNS_15FloatRoundStyleE2EEESG_S1L_JEEENS4_5SM1004TMEM4LOAD26SM100_TMEM_LOAD_16dp32b32xES12_S1C_NS4_39AutoVectorizingCopyWithAssumedAlignmentILi128EEENS4_14SM90_TMA_STOREES1C_S1X_S1X_EEEvvEEEEvNT_6ParamsE:
        .type           _ZN7cutlass13device_kernelINS_4gemm6kernel13GemmUniversalIN4cute5tupleIJiiiiEEENS1_10collective13CollectiveMmaINS1_35MainloopSm100TmaUmmaWarpSpecializedILi17ELi2ELi4ENS5_IJNS4_1CILi1EEESB_SB_EEEEENS5_IJNSA_ILi64EEENSA_ILi128EEESE_EEENS_12float_e5m2_tENS5_IJlSB_lEEESH_SI_NS4_8TiledMMAINS4_8MMA_AtomIJNS4_10MMA_TraitsINS4_19SM100_MMA_F8F6F4_SSEJSH_SH_fSE_SF_NS4_17integral_constantINS4_4UMMA5MajorELSP_0EEESQ_NSN_INSO_7ScaleInELSR_0EEESS_EEEEEENS4_6LayoutISC_NS5_IJNSA_ILi0EEESW_SW_EEEEENS5_IJNS4_10UnderscoreESZ_SZ_EEEEENS4_13SM90_TMA_LOADENS4_14ComposedLayoutINS4_7SwizzleILi2ELi4ELi3EEENS4_18smem_ptr_flag_bitsILi8EEENSV_INS5_IJNSA_ILi8EEESE_EEENS5_IJSE_SB_EEEEEEEvNS4_8identityES12_S1C_vS1D_EENS_8epilogue10collective18CollectiveEpilogueINS1F_23Sm100TmaWarpSpecializedILi2ELi2ELi32ELb0ELb0EEEJSG_NS5_IJNSV_ISE_SB_EES1K_EEESH_SI_SH_SI_NS1F_6fusion15FusionCallbacksIS1J_NS1M_17LinearCombinationISH_fSH_fLNS_15FloatRoundStyleE2EEESG_S1L_JEEENS4_5SM1004TMEM4LOAD26SM100_TMEM_LOAD_16dp32b32xES12_S1C_NS4_39AutoVectorizingCopyWithAssumedAlignmentILi128EEENS4_14SM90_TMA_STOREES1C_S1X_S1X_EEEvvEEEEvNT_6ParamsE,@function
        .size           _ZN7cutlass13device_kernelINS_4gemm6kernel13GemmUniversalIN4cute5tupleIJiiiiEEENS1_10collective13CollectiveMmaINS1_35MainloopSm100TmaUmmaWarpSpecializedILi17ELi2ELi4ENS5_IJNS4_1CILi1EEESB_SB_EEEEENS5_IJNSA_ILi64EEENSA_ILi128EEESE_EEENS_12float_e5m2_tENS5_IJlSB_lEEESH_SI_NS4_8TiledMMAINS4_8MMA_AtomIJNS4_10MMA_TraitsINS4_19SM100_MMA_F8F6F4_SSEJSH_SH_fSE_SF_NS4_17integral_constantINS4_4UMMA5MajorELSP_0EEESQ_NSN_INSO_7ScaleInELSR_0EEESS_EEEEEENS4_6LayoutISC_NS5_IJNSA_ILi0EEESW_SW_EEEEENS5_IJNS4_10UnderscoreESZ_SZ_EEEEENS4_13SM90_TMA_LOADENS4_14ComposedLayoutINS4_7SwizzleILi2ELi4ELi3EEENS4_18smem_ptr_flag_bitsILi8EEENSV_INS5_IJNSA_ILi8EEESE_EEENS5_IJSE_SB_EEEEEEEvNS4_8identityES12_S1C_vS1D_EENS_8epilogue10collective18CollectiveEpilogueINS1F_23Sm100TmaWarpSpecializedILi2ELi2ELi32ELb0ELb0EEEJSG_NS5_IJNSV_ISE_SB_EES1K_EEESH_SI_SH_SI_NS1F_6fusion15FusionCallbacksIS1J_NS1M_17LinearCombinationISH_fSH_fLNS_15FloatRoundStyleE2EEESG_S1L_JEEENS4_5SM1004TMEM4LOAD26SM100_TMEM_LOAD_16dp32b32xES12_S1C_NS4_39AutoVectorizingCopyWithAssumedAlignmentILi128EEENS4_14SM90_TMA_STOREES1C_S1X_S1X_EEEvvEEEEvNT_6ParamsE,(.L_x_182 - _ZN7cutlass13device_kernelINS_4gemm6kernel13GemmUniversalIN4cute5tupleIJiiiiEEENS1_10collective13CollectiveMmaINS1_35MainloopSm100TmaUmmaWarpSpecializedILi17ELi2ELi4ENS5_IJNS4_1CILi1EEESB_SB_EEEEENS5_IJNSA_ILi64EEENSA_ILi128EEESE_EEENS_12float_e5m2_tENS5_IJlSB_lEEESH_SI_NS4_8TiledMMAINS4_8MMA_AtomIJNS4_10MMA_TraitsINS4_19SM100_MMA_F8F6F4_SSEJSH_SH_fSE_SF_NS4_17integral_constantINS4_4UMMA5MajorELSP_0EEESQ_NSN_INSO_7ScaleInELSR_0EEESS_EEEEEENS4_6LayoutISC_NS5_IJNSA_ILi0EEESW_SW_EEEEENS5_IJNS4_10UnderscoreESZ_SZ_EEEEENS4_13SM90_TMA_LOADENS4_14ComposedLayoutINS4_7SwizzleILi2ELi4ELi3EEENS4_18smem_ptr_flag_bitsILi8EEENSV_INS5_IJNSA_ILi8EEESE_EEENS5_IJSE_SB_EEEEEEEvNS4_8identityES12_S1C_vS1D_EENS_8epilogue10collective18CollectiveEpilogueINS1F_23Sm100TmaWarpSpecializedILi2ELi2ELi32ELb0ELb0EEEJSG_NS5_IJNSV_ISE_SB_EES1K_EEESH_SI_SH_SI_NS1F_6fusion15FusionCallbacksIS1J_NS1M_17LinearCombinationISH_fSH_fLNS_15FloatRoundStyleE2EEESG_S1L_JEEENS4_5SM1004TMEM4LOAD26SM100_TMEM_LOAD_16dp32b32xES12_S1C_NS4_39AutoVectorizingCopyWithAssumedAlignmentILi128EEENS4_14SM90_TMA_STOREES1C_S1X_S1X_EEEvvEEEEvNT_6ParamsE)
        .other          _ZN7cutlass13device_kernelINS_4gemm6kernel13GemmUniversalIN4cute5tupleIJiiiiEEENS1_10collective13CollectiveMmaINS1_35MainloopSm100TmaUmmaWarpSpecializedILi17ELi2ELi4ENS5_IJNS4_1CILi1EEESB_SB_EEEEENS5_IJNSA_ILi64EEENSA_ILi128EEESE_EEENS_12float_e5m2_tENS5_IJlSB_lEEESH_SI_NS4_8TiledMMAINS4_8MMA_AtomIJNS4_10MMA_TraitsINS4_19SM100_MMA_F8F6F4_SSEJSH_SH_fSE_SF_NS4_17integral_constantINS4_4UMMA5MajorELSP_0EEESQ_NSN_INSO_7ScaleInELSR_0EEESS_EEEEEENS4_6LayoutISC_NS5_IJNSA_ILi0EEESW_SW_EEEEENS5_IJNS4_10UnderscoreESZ_SZ_EEEEENS4_13SM90_TMA_LOADENS4_14ComposedLayoutINS4_7SwizzleILi2ELi4ELi3EEENS4_18smem_ptr_flag_bitsILi8EEENSV_INS5_IJNSA_ILi8EEESE_EEENS5_IJSE_SB_EEEEEEEvNS4_8identityES12_S1C_vS1D_EENS_8epilogue10collective18CollectiveEpilogueINS1F_23Sm100TmaWarpSpecializedILi2ELi2ELi32ELb0ELb0EEEJSG_NS5_IJNSV_ISE_SB_EES1K_EEESH_SI_SH_SI_NS1F_6fusion15FusionCallbacksIS1J_NS1M_17LinearCombinationISH_fSH_fLNS_15FloatRoundStyleE2EEESG_S1L_JEEENS4_5SM1004TMEM4LOAD26SM100_TMEM_LOAD_16dp32b32xES12_S1C_NS4_39AutoVectorizingCopyWithAssumedAlignmentILi128EEENS4_14SM90_TMA_STOREES1C_S1X_S1X_EEEvvEEEEvNT_6ParamsE,@"STO_CUDA_ENTRY STV_DEFAULT"
_ZN7cutlass13device_kernelINS_4gemm6kernel13GemmUniversalIN4cute5tupleIJiiiiEEENS1_10collective13CollectiveMmaINS1_35MainloopSm100TmaUmmaWarpSpecializedILi17ELi2ELi4ENS5_IJNS4_1CILi1EEESB_SB_EEEEENS5_IJNSA_ILi64EEENSA_ILi128EEESE_EEENS_12float_e5m2_tENS5_IJlSB_lEEESH_SI_NS4_8TiledMMAINS4_8MMA_AtomIJNS4_10MMA_TraitsINS4_19SM100_MMA_F8F6F4_SSEJSH_SH_fSE_SF_NS4_17integral_constantINS4_4UMMA5MajorELSP_0EEESQ_NSN_INSO_7ScaleInELSR_0EEESS_EEEEEENS4_6LayoutISC_NS5_IJNSA_ILi0EEESW_SW_EEEEENS5_IJNS4_10UnderscoreESZ_SZ_EEEEENS4_13SM90_TMA_LOADENS4_14ComposedLayoutINS4_7SwizzleILi2ELi4ELi3EEENS4_18smem_ptr_flag_bitsILi8EEENSV_INS5_IJNSA_ILi8EEESE_EEENS5_IJSE_SB_EEEEEEEvNS4_8identityES12_S1C_vS1D_EENS_8epilogue10collective18CollectiveEpilogueINS1F_23Sm100TmaWarpSpecializedILi2ELi2ELi32ELb0ELb0EEEJSG_NS5_IJNSV_ISE_SB_EES1K_EEESH_SI_SH_SI_NS1F_6fusion15FusionCallbacksIS1J_NS1M_17LinearCombinationISH_fSH_fLNS_15FloatRoundStyleE2EEESG_S1L_JEEENS4_5SM1004TMEM4LOAD26SM100_TMEM_LOAD_16dp32b32xES12_S1C_NS4_39AutoVectorizingCopyWithAssumedAlignmentILi128EEENS4_14SM90_TMA_STOREES1C_S1X_S1X_EEEvvEEEEvNT_6ParamsE:
[----:B------:R-:W1:Y:S01]  /*0000*/  LDC R1, c[0x0][0x37c] ;  /* 0x0000df00ff017b82 */ /* 0x000e620000000800 */
[----:B------:R-:W2:Y:S01]  /*0010*/  S2R R108, SR_TID.X ;  /* 0x00000000006c7919 */ /* 0x000ea20000002100 */
[----:B------:R-:W3:Y:S01]  /*0020*/  LDCU.64 UR4, c[0x0][0x890] ;  /* 0x00011200ff0477ac */ /* 0x000ee20008000a00 */
[----:B------:R-:W-:Y:S02]  /*0030*/  PRMT R95, RZ, 0x7610, R95 ;  /* 0x00007610ff5f7816 */ /* 0x000fe4000000005f */
[----:B------:R-:W-:Y:S01]  /*0040*/  ELECT P5, URZ, PT ;  /* 0x0000000000ff782f */ /* 0x000fe200038a0000 */
[----:B------:R-:W4:Y:S01]  /*0050*/  LDCU.64 UR46, c[0x0][0x358] ;  /* 0x00006b00ff2e77ac */ /* 0x000f220008000a00 */
[----:B---3--:R-:W-:-:S04]  /*0060*/  UISETP.NE.U32.AND UP0, UPT, UR4, URZ, UPT ;  /* 0x000000ff0400728c */ /* 0x008fc8000bf05070 */
[----:B------:R-:W-:Y:S01]  /*0070*/  UISETP.NE.AND.EX UP0, UPT, UR5, URZ, UPT, UP0 ;  /* 0x000000ff0500728c */ /* 0x000fe2000bf05300 */
[----:B--2---:R-:W-:-:S05]  /*0080*/  SHF.R.U32.HI R101, RZ, 0x5, R108 ;  /* 0x00000005ff657819 */ /* 0x004fca000001166c */
[----:B------:R-:W2:Y:S02]  /*0090*/  SHFL.IDX PT, R0, R101, RZ, 0x1f ;  /* 0x00001fff65007589 */ /* 0x000ea400000e0000 */
[----:B--2---:R-:W-:Y:S01]  /*00a0*/  R2UR UR8, R0 ;  /* 0x00000000000872ca */ /* 0x004fe200000e0000 */
[----:B-1--4-:R-:W-:-:S14]  /*00b0*/  BRA.U UP0, `(.L_x_0) ;  /* 0x00000001002c7547 */ /* 0x012fdc000b800000 */
[----:B------:R-:W1:Y:S02]  /*00c0*/  LDCU.64 UR6, c[0x0][0x888] ;  /* 0x00011100ff0677ac */ /* 0x000e640008000a00 */
[----:B-1----:R-:W-:-:S04]  /*00d0*/  UISETP.NE.U32.AND UP0, UPT, UR6, URZ, UPT ;  /* 0x000000ff0600728c */ /* 0x002fc8000bf05070 */
[----:B------:R-:W-:-:S09]  /*00e0*/  UISETP.NE.AND.EX UP0, UPT, UR7, URZ, UPT, UP0 ;  /* 0x000000ff0700728c */ /* 0x000fd2000bf05300 */
[----:B------:R-:W-:Y:S05]  /*00f0*/  BRA.U !UP0, `(.L_x_1) ;  /* 0x0000000108107547 */ /* 0x000fea000b800000 */
[----:B------:R-:W1:Y:S02]  /*0100*/  LDC.64 R2, c[0x0][0x888] ;  /* 0x00022200ff027b82 */ /* 0x000e640000000a00 */
[----:B-1----:R1:W5:Y:S01]  /*0110*/  LDG.E R49, desc[UR46][R2.64] ;  /* 0x0000002e02317981 */ /* 0x002362000c1e1900 */
[----:B------:R-:W-:Y:S01]  /*0120*/  HFMA2 R95, -RZ, RZ, 0, 5.9604644775390625e-08 ;  /* 0x00000001ff5f7431 */ /* 0x000fe200000001ff */
[----:B------:R-:W-:Y:S05]  /*0130*/  BRA `(.L_x_0) ;  /* 0x00000000000c7947 */ /* 0x000fea0003800000 */
.L_x_1:
[----:B------:R-:W1:Y:S01]  /*0140*/  LDCU UR6, c[0x0][0x880] ;  /* 0x00011000ff0677ac */ /* 0x000e620008000800 */
[----:B------:R-:W-:Y:S01]  /*0150*/  HFMA2 R95, -RZ, RZ, 0, 5.9604644775390625e-08 ;  /* 0x00000001ff5f7431 */ /* 0x000fe200000001ff */
[----:B-1----:R-:W-:-:S07]  /*0160*/  MOV R49, UR6 ;  /* 0x0000000600317c02 */ /* 0x002fce0008000f00 */
.L_x_0:
[----:B------:R-:W2:Y:S02]  /*0170*/  LDCU.64 UR6, c[0x0][0x8b0] ;  /* 0x00011600ff0677ac */ /* 0x000ea40008000a00 */
[----:B--2---:R-:W-:-:S04]  /*0180*/  UISETP.NE.U32.AND UP0, UPT, UR6, URZ, UPT ;  /* 0x000000ff0600728c */ /* 0x004fc8000bf05070 */
[----:B------:R-:W-:-:S09]  /*0190*/  UISETP.NE.AND.EX UP0, UPT, UR7, URZ, UPT, UP0 ;  /* 0x000000ff0700728c */ /* 0x000fd2000bf05300 */
[----:B------:R-:W-:Y:S05]  /*01a0*/  BRA.U UP0, `(.L_x_2) ;  /* 0x0000000100247547 */ /* 0x000fea000b800000 */
[----:B------:R-:W2:Y:S02]  /*01b0*/  LDCU.64 UR6, c[0x0][0x8a8] ;  /* 0x00011500ff0677ac */ /* 0x000ea40008000a00 */
[----:B--2---:R-:W-:-:S04]  /*01c0*/  UISETP.NE.U32.AND UP0, UPT, UR6, URZ, UPT ;  /* 0x000000ff0600728c */ /* 0x004fc8000bf05070 */
[----:B------:R-:W-:-:S09]  /*01d0*/  UISETP.NE.AND.EX UP0, UPT, UR7, URZ, UPT, UP0 ;  /* 0x000000ff0700728c */ /* 0x000fd2000bf05300 */
[----:B------:R-:W-:Y:S05]  /*01e0*/  BRA.U !UP0, `(.L_x_3) ;  /* 0x00000001080c7547 */ /* 0x000fea000b800000 */
[----:B-1----:R-:W1:Y:S02]  /*01f0*/  LDC.64 R2, c[0x0][0x8a8] ;  /* 0x00022a00ff027b82 */ /* 0x002e640000000a00 */
[----:B-1----:R2:W5:Y:S01]  /*0200*/  LDG.E R47, desc[UR46][R2.64] ;  /* 0x0000002e022f7981 */ /* 0x002562000c1e1900 */
[----:B------:R-:W-:Y:S05]  /*0210*/  BRA `(.L_x_2) ;  /* 0x0000000000087947 */ /* 0x000fea0003800000 */
.L_x_3:
[----:B------:R-:W2:Y:S02]  /*0220*/  LDCU UR6, c[0x0][0x8a0] ;  /* 0x00011400ff0677ac */ /* 0x000ea40008000800 */
[----:B--2---:R-:W-:Y:S02]  /*0230*/  MOV R47, UR6 ;  /* 0x00000006002f7c02 */ /* 0x004fe40008000f00 */
.L_x_2:
[----:B------:R-:W-:Y:S01]  /*0240*/  IMAD.U32 R0, RZ, RZ, UR8 ;  /* 0x00000008ff007e24 */ /* 0x000fe2000f8e00ff */
[----:B------:R-:W-:Y:S04]  /*0250*/  BSSY.RECONVERGENT B0, `(.L_x_4) ;  /* 0x000000c000007945 */ /* 0x000fe80003800200 */
[C---:B------:R-:W-:Y:S02]  /*0260*/  ISETP.NE.OR P1, PT, R0.reuse, 0x1, !P5 ;  /* 0x000000010000780c */ /* 0x040fe40006f25670 */
[----:B------:R-:W-:-:S11]  /*0270*/  ISETP.NE.OR P0, PT, R0, 0x3, !P5 ;  /* 0x000000030000780c */ /* 0x000fd60006f05670 */
[----:B------:R-:W-:Y:S05]  /*0280*/  @P1 BRA `(.L_x_5) ;  /* 0x0000000000201947 */ /* 0x000fea0003800000 */
[----:B------:R-:W3:Y:S02]  /*0290*/  LDCU.64 UR6, c[0x0][0x348] ;  /* 0x00006900ff0677ac */ /* 0x000ee40008000a00 */
[----:B---3--:R-:W-:Y:S02]  /*02a0*/  UIADD3 UR10, UP1, UPT, UR6, 0x80, URZ ;  /* 0x00000080060a7890 */ /* 0x008fe4000ff3e0ff */
[----:B------:R-:W-:Y:S02]  /*02b0*/  UIADD3 UR6, UP0, UPT, UR6, 0x180, URZ ;  /* 0x0000018006067890 */ /* 0x000fe4000ff1e0ff */
[----:B------:R-:W-:Y:S02]  /*02c0*/  UIADD3.X UR11, UPT, UPT, URZ, UR7, URZ, UP1, !UPT ;  /* 0x00000007ff0b7290 */ /* 0x000fe40008ffe4ff */
[----:B------:R-:W-:-:S07]  /*02d0*/  UIADD3.X UR7, UPT, UPT, URZ, UR7, URZ, UP0, !UPT ;  /* 0x00000007ff077290 */ /* 0x000fce00087fe4ff */
[----:B------:R3:W-:Y:S02]  /*02e0*/  UTMACCTL.PF [UR10] ;  /* 0x000000000a0079b9 */ /* 0x0007e40008040000 */
[----:B------:R3:W-:Y:S02]  /*02f0*/  UTMACCTL.PF [UR6] ;  /* 0x00000000060079b9 */ /* 0x0007e40008040000 */
[----:B---3--:R-:W-:Y:S01]  /*0300*/  NOP ;  /* 0x0000000000007918 */ /* 0x008fe20000000000 */
.L_x_5:
[----:B------:R-:W-:Y:S05]  /*0310*/  BSYNC.RECONVERGENT B0 ;  /* 0x0000000000007941 */ /* 0x000fea0003800200 */
.L_x_4:
[----:B------:R-:W-:Y:S04]  /*0320*/  BSSY.RECONVERGENT B0, `(.L_x_6) ;  /* 0x000000a000007945 */ /* 0x000fe80003800200 */
        /* <DEDUP_REMOVED lines=9> */
.L_x_7:
[----:B------:R-:W-:Y:S05]  /*03c0*/  BSYNC.RECONVERGENT B0 ;  /* 0x0000000000007941 */ /* 0x000fea0003800200 */
.L_x_6:
[----:B------:R-:W3:Y:S01]  /*03d0*/  LDCU.64 UR6, c[0x0][0x888] ;  /* 0x00011100ff0677ac */ /* 0x000ee20008000a00 */
[----:B------:R-:W-:Y:S02]  /*03e0*/  UISETP.EQ.U32.AND UP1, UPT, UR4, URZ, UPT ;  /* 0x000000ff0400728c */ /* 0x000fe4000bf22070 */
[----:B------:R-:W-:Y:S02]  /*03f0*/  UPLOP3.LUT UP2, UPT, UPT, UPT, UPT, 0x80, 0x8 ;  /* 0x000000000008789c */ /* 0x000fe40003f4f070 */
[----:B---3--:R-:W-:-:S04]  /*0400*/  UISETP.NE.U32.AND UP0, UPT, UR6, URZ, UPT ;  /* 0x000000ff0600728c */ /* 0x008fc8000bf05070 */
[----:B------:R-:W-:-:S04]  /*0410*/  UISETP.NE.AND.EX UP0, UPT, UR7, URZ, UPT, UP0 ;  /* 0x000000ff0700728c */ /* 0x000fc8000bf05300 */
[----:B------:R-:W-:-:S04]  /*0420*/  UISETP.EQ.OR.EX UP3, UPT, UR5, URZ, !UP0, UP1 ;  /* 0x000000ff0500728c */ /* 0x000fc8000c762710 */
[----:B------:R-:W-:-:S05]  /*0430*/  UP2UR UR50, UPR, URZ, 0x8 ;  /* 0x00000008ff327883 */ /* 0x000fca0008000000 */
[----:B------:R-:W-:Y:S07]  /*0440*/  BRA.U !UP3, `(.L_x_8) ;  /* 0x000000010b207547 */ /* 0x000fee000b800000 */
[----:B------:R-:W-:Y:S01]  /*0450*/  UISETP.NE.U32.AND UP2, UPT, UR4, URZ, UPT ;  /* 0x000000ff0400728c */ /* 0x000fe2000bf45070 */
[----:B-----5:R-:W-:Y:S01]  /*0460*/  FSETP.NEU.AND P0, PT, R49, RZ, PT ;  /* 0x000000ff3100720b */ /* 0x020fe20003f0d000 */
[----:B------:R-:W-:Y:S02]  /*0470*/  USEL UR4, URZ, 0xffffffff, UP0 ;  /* 0xffffffffff047887 */ /* 0x000fe40008000000 */
[----:B------:R-:W-:-:S10]  /*0480*/  UISETP.NE.AND.EX UP2, UPT, UR5, URZ, UPT, UP2 ;  /* 0x000000ff0500728c */ /* 0x000fd4000bf45320 */
[----:B------:R-:W-:Y:S01]  /*0490*/  VOTEU.ANY UP1, P0 ;  /* 0x0000000000ff7886 */ /* 0x000fe20000020100 */
[----:B------:R-:W-:-:S04]  /*04a0*/  @!UP2 USEL UR4, URZ, 0xffffffff, UP1 ;  /* 0xffffffffff04a887 */ /* 0x000fc80008800000 */
[----:B------:R-:W-:-:S04]  /*04b0*/  ULOP3.LUT UR4, UR4, 0x1, URZ, 0xc0, !UPT ;  /* 0x0000000104047892 */ /* 0x000fc8000f8ec0ff */
[----:B------:R-:W-:-:S11]  /*04c0*/  UISETP.NE.U32.AND UP2, UPT, UR4, 0x1, UPT ;  /* 0x000000010400788c */ /* 0x000fd6000bf45070 */
.L_x_8:
[----:B-12---:R-:W1:Y:S01]  /*04d0*/  SHFL.IDX PT, R2, R101, RZ, 0x1f ;  /* 0x00001fff65027589 */ /* 0x006e6200000e0000 */
[----:B------:R-:W-:-:S04]  /*04e0*/  UISETP.NE.AND UP1, UPT, UR8, 0x2, UPT ;  /* 0x000000020800788c */ /* 0x000fc8000bf25270 */
[----:B------:R-:W-:Y:S01]  /*04f0*/  USEL UR6, URZ, 0x1, UP1 ;  /* 0x00000001ff067887 */ /* 0x000fe20008800000 */
[----:B-1----:R-:W-:-:S13]  /*0500*/  ISETP.NE.AND P0, PT, R2, RZ, PT ;  /* 0x000000ff0200720c */ /* 0x002fda0003f05270 */
[----:B------:R-:W-:Y:S05]  /*0510*/  @P0 BRA `(.L_x_9) ;  /* 0x0000000000bc0947 */ /* 0x000fea0003800000 */
[----:B------:R-:W-:Y:S01]  /*0520*/  ELECT P0, URZ, PT ;  /* 0x0000000000ff782f */ /* 0x000fe20003800000 */
[----:B------:R-:W-:-:S12]  /*0530*/  BSSY.RECONVERGENT B0, `(.L_x_9) ;  /* 0x000002d000007945 */ /* 0x000fd80003800200 */
[----:B------:R-:W-:Y:S05]  /*0540*/  @!P0 BRA `(.L_x_10) ;  /* 0x0000000000ac8947 */ /* 0x000fea0003800000 */
[----:B------:R-:W1:Y:S01]  /*0550*/  S2UR UR5, SR_CgaCtaId ;  /* 0x00000000000579c3 */ /* 0x000e620000008800 */
[----:B------:R-:W-:Y:S01]  /*0560*/  UMOV UR7, 0x400 ;  /* 0x0000040000077882 */ /* 0x000fe20000000000 */
[----:B------:R-:W-:Y:S02]  /*0570*/  UMOV UR4, 0x1 ;  /* 0x0000000100047882 */ /* 0x000fe40000000000 */
[----:B------:R-:W-:-:S04]  /*0580*/  UIADD3 UR10, UPT, UPT, -UR4, 0x100000, URZ ;  /* 0x00100000040a7890 */ /* 0x000fc8000fffe1ff */
[----:B------:R-:W-:Y:S02]  /*0590*/  USHF.L.U32 UR11, UR10, 0xb, URZ ;  /* 0x0000000b0a0b7899 */ /* 0x000fe400080006ff */
[----:B------:R-:W-:Y:S02]  /*05a0*/  USHF.L.U32 UR10, UR10, 0x1, URZ ;  /* 0x000000010a0a7899 */ /* 0x000fe400080006ff */
[----:B-1----:R-:W-:Y:S01]  /*05b0*/  ULEA UR5, UR5, UR7, 0x18 ;  /* 0x0000000705057291 */ /* 0x002fe2000f8ec0ff */
[----:B------:R-:W1:Y:S11]  /*05c0*/  FENCE.VIEW.ASYNC.S ;  /* 0x00000000000073c6 */ /* 0x000e760000000000 */
[----:B-1----:R1:W2:Y:S01]  /*05d0*/  SYNCS.EXCH.64 URZ, [UR5], UR10 ;  /* 0x0000000a05ff75b2 */ /* 0x0022a20008000100 */
[----:B------:R1:W3:Y:S01]  /*05e0*/  SYNCS.EXCH.64 URZ, [UR5+0x88], UR10 ;  /* 0x0000880a05ff75b2 */ /* 0x0002e20008000100 */
[----:B------:R1:W4:Y:S01]  /*05f0*/  SYNCS.EXCH.64 URZ, [UR5+0x8], UR10 ;  /* 0x0000080a05ff75b2 */ /* 0x0003220008000100 */
[----:B------:R1:W1:Y:S01]  /*0600*/  SYNCS.EXCH.64 URZ, [UR5+0x90], UR10 ;  /* 0x0000900a05ff75b2 */ /* 0x0002620008000100 */
        /* <DEDUP_REMOVED lines=30> */
[----:B--234-:R-:W-:Y:S01]  /*07f0*/  NOP ;  /* 0x0000000000007918 */ /* 0x01cfe20000000000 */
.L_x_10:
[----:B-1----:R-:W-:Y:S05]  /*0800*/  BSYNC.RECONVERGENT B0 ;  /* 0x0000000000007941 */ /* 0x002fea0003800200 */
.L_x_9:
[----:B------:R-:W1:Y:S01]  /*0810*/  SHFL.IDX PT, R2, R101, RZ, 0x1f ;  /* 0x00001fff65027589 */ /* 0x000e6200000e0000 */
[----:B------:R-:W-:Y:S01]  /*0820*/  NOP ;  /* 0x0000000000007918 */ /* 0x000fe20000000000 */
[----:B-1----:R-:W-:-:S13]  /*0830*/  ISETP.NE.AND P0, PT, R2, 0x1, PT ;  /* 0x000000010200780c */ /* 0x002fda0003f05270 */
[----:B------:R-:W-:Y:S05]  /*0840*/  @P0 BRA `(.L_x_11) ;  /* 0x0000000000480947 */ /* 0x000fea0003800000 */
[----:B------:R-:W1:Y:S01]  /*0850*/  S2UR UR7, SR_CgaCtaId ;  /* 0x00000000000779c3 */ /* 0x000e620000008800 */
[----:B------:R-:W-:Y:S01]  /*0860*/  UMOV UR9, 0x400 ;  /* 0x0000040000097882 */ /* 0x000fe20000000000 */
[----:B------:R-:W-:Y:S01]  /*0870*/  UMOV UR5, 0x20 ;  /* 0x0000002000057882 */ /* 0x000fe20000000000 */
[----:B------:R-:W-:Y:S01]  /*0880*/  UMOV UR4, 0x80 ;  /* 0x0000008000047882 */ /* 0x000fe20000000000 */
[----:B------:R-:W-:-:S04]  /*0890*/  UIADD3 UR10, UPT, UPT, -UR5, 0x100000, URZ ;  /* 0x00100000050a7890 */ /* 0x000fc8000fffe1ff */
[----:B------:R-:W-:Y:S02]  /*08a0*/  USHF.L.U32 UR11, UR10, 0xb, URZ ;  /* 0x0000000b0a0b7899 */ /* 0x000fe400080006ff */
[----:B------:R-:W-:Y:S02]  /*08b0*/  USHF.L.U32 UR10, UR10, 0x1, URZ ;  /* 0x000000010a0a7899 */ /* 0x000fe400080006ff */
[----:B------:R-:W-:-:S04]  /*08c0*/  UIADD3 UR4, UPT, UPT, -UR4, 0x100000, URZ ;  /* 0x0010000004047890 */ /* 0x000fc8000fffe1ff */
[----:B------:R-:W-:Y:S02]  /*08d0*/  USHF.L.U32 UR5, UR4, 0xb, URZ ;  /* 0x0000000b04057899 */ /* 0x000fe400080006ff */
[----:B------:R-:W-:Y:S01]  /*08e0*/  USHF.L.U32 UR4, UR4, 0x1, URZ ;  /* 0x0000000104047899 */ /* 0x000fe200080006ff */
[----:B------:R-:W-:Y:S01]  /*08f0*/  ELECT P0, URZ, PT ;  /* 0x0000000000ff782f */ /* 0x000fe20003800000 */
[----:B-1----:R-:W-:Y:S01]  /*0900*/  ULEA UR7, UR7, UR9, 0x18 ;  /* 0x0000000907077291 */ /* 0x002fe2000f8ec0ff */
[----:B------:R-:W1:Y:S11]  /*0910*/  FENCE.VIEW.ASYNC.S ;  /* 0x00000000000073c6 */ /* 0x000e760000000000 */
[----:B-1----:R1:W2:Y:S01]  /*0920*/  SYNCS.EXCH.64 URZ, [UR7+0x110], UR10 ;  /* 0x0001100a07ff75b2 */ /* 0x0022a20008000100 */
[----:B------:R1:W3:Y:S01]  /*0930*/  SYNCS.EXCH.64 URZ, [UR7+0x120], UR4 ;  /* 0x0001200407ff75b2 */ /* 0x0002e20008000100 */
[----:B------:R1:W4:Y:S01]  /*0940*/  SYNCS.EXCH.64 URZ, [UR7+0x118], UR10 ;  /* 0x0001180a07ff75b2 */ /* 0x0003220008000100 */
[----:B------:R1:W1:Y:S01]  /*0950*/  SYNCS.EXCH.64 URZ, [UR7+0x128], UR4 ;  /* 0x0001280407ff75b2 */ /* 0x0002620008000100 */
[----:B------:R-:W-:Y:S01]  /*0960*/  NOP ;  /* 0x0000000000007918 */ /* 0x000fe20000000000 */
.L_x_11:
[----:B------:R-:W2:Y:S01]  /*0970*/  SHFL.IDX PT, R2, R101, RZ, 0x1f ;  /* 0x00001fff65027589 */ /* 0x000ea200000e0000 */
[----:B------:R-:W-:Y:S01]  /*0980*/  NOP ;  /* 0x0000000000007918 */ /* 0x000fe20000000000 */
[----:B--2---:R-:W-:-:S13]  /*0990*/  ISETP.NE.AND P0, PT, R2, 0x3, PT ;  /* 0x000000030200780c */ /* 0x004fda0003f05270 */
[----:B------:R-:W-:Y:S05]  /*09a0*/  @P0 BRA `(.L_x_12) ;  /* 0x0000000000300947 */ /* 0x000fea0003800000 */
[----:B-1----:R-:W1:Y:S01]  /*09b0*/  S2UR UR5, SR_CgaCtaId ;  /* 0x00000000000579c3 */ /* 0x002e620000008800 */
[----:B------:R-:W-:Y:S01]  /*09c0*/  UMOV UR7, 0x400 ;  /* 0x0000040000077882 */ /* 0x000fe20000000000 */
[----:B------:R-:W-:Y:S01]  /*09d0*/  UMOV UR4, 0x20 ;  /* 0x0000002000047882 */ /* 0x000fe20000000000 */
[----:B------:R-:W-:Y:S01]  /*09e0*/  ELECT P0, URZ, PT ;  /* 0x0000000000ff782f */ /* 0x000fe20003800000 */
[----:B------:R-:W-:-:S04]  /*09f0*/  UIADD3 UR10, UPT, UPT, -UR4, 0x100000, URZ ;  /* 0x00100000040a7890 */ /* 0x000fc8000fffe1ff */
[----:B------:R-:W-:Y:S02]  /*0a00*/  USHF.L.U32 UR11, UR10, 0xb, URZ ;  /* 0x0000000b0a0b7899 */ /* 0x000fe400080006ff */
[----:B------:R-:W-:Y:S02]  /*0a10*/  USHF.L.U32 UR10, UR10, 0x1, URZ ;  /* 0x000000010a0a7899 */ /* 0x000fe400080006ff */
[----:B-1----:R-:W-:Y:S01]  /*0a20*/  ULEA UR5, UR5, UR7, 0x18 ;  /* 0x0000000705057291 */ /* 0x002fe2000f8ec0ff */
[----:B------:R-:W1:Y:S11]  /*0a30*/  FENCE.VIEW.ASYNC.S ;  /* 0x00000000000073c6 */ /* 0x000e760000000000 */
[----:B-1----:R2:W1:Y:S01]  /*0a40*/  SYNCS.EXCH.64 URZ, [UR5+0x130], UR10 ;  /* 0x0001300a05ff75b2 */ /* 0x0024620008000100 */
[----:B------:R2:W1:Y:S02]  /*0a50*/  SYNCS.EXCH.64 URZ, [UR5+0x138], UR10 ;  /* 0x0001380a05ff75b2 */ /* 0x0004640008000100 */
[----:B--2---:R-:W-:Y:S01]  /*0a60*/  NOP ;  /* 0x0000000000007918 */ /* 0x004fe20000000000 */
.L_x_12:
[----:B------:R-:W2:Y:S01]  /*0a70*/  SHFL.IDX PT, R2, R101, RZ, 0x1f ;  /* 0x00001fff65027589 */ /* 0x000ea200000e0000 */
[----:B------:R-:W-:Y:S01]  /*0a80*/  NOP ;  /* 0x0000000000007918 */ /* 0x000fe20000000000 */
[----:B--2---:R-:W-:-:S13]  /*0a90*/  ISETP.NE.AND P0, PT, R2, 0x4, PT ;  /* 0x000000040200780c */ /* 0x004fda0003f05270 */
[----:B------:R-:W-:Y:S05]  /*0aa0*/  @P0 BRA `(.L_x_13) ;  /* 0x00000000004c0947 */ /* 0x000fea0003800000 */
[----:B-1----:R-:W1:Y:S01]  /*0ab0*/  S2UR UR5, SR_CgaCtaId ;  /* 0x00000000000579c3 */ /* 0x002e620000008800 */
[----:B------:R-:W-:Y:S01]  /*0ac0*/  UMOV UR9, 0x100 ;  /* 0x0000010000097882 */ /* 0x000fe20000000000 */
[----:B------:R-:W-:Y:S01]  /*0ad0*/  UMOV UR7, 0x400 ;  /* 0x0000040000077882 */ /* 0x000fe20000000000 */
[----:B------:R-:W-:Y:S01]  /*0ae0*/  USEL UR9, UR9, 0xe0, UP2 ;  /* 0x000000e009097887 */ /* 0x000fe20009000000 */
[----:B------:R-:W-:Y:S01]  /*0af0*/  UMOV UR4, 0x1 ;  /* 0x0000000100047882 */ /* 0x000fe20000000000 */
[----:B------:R-:W-:Y:S01]  /*0b00*/  ELECT P0, URZ, PT ;  /* 0x0000000000ff782f */ /* 0x000fe20003800000 */
[----:B------:R-:W-:-:S04]  /*0b10*/  UIADD3 UR10, UPT, UPT, -UR4, 0x100000, URZ ;  /* 0x00100000040a7890 */ /* 0x000fc8000fffe1ff */
[----:B------:R-:W-:Y:S02]  /*0b20*/  USHF.L.U32 UR11, UR10, 0xb, URZ ;  /* 0x0000000b0a0b7899 */ /* 0x000fe400080006ff */
[----:B------:R-:W-:Y:S02]  /*0b30*/  USHF.L.U32 UR10, UR10, 0x1, URZ ;  /* 0x000000010a0a7899 */ /* 0x000fe400080006ff */
[----:B------:R-:W-:-:S04]  /*0b40*/  UIADD3 UR12, UPT, UPT, -UR9, 0x100000, URZ ;  /* 0x00100000090c7890 */ /* 0x000fc8000fffe1ff */
[----:B------:R-:W-:Y:S02]  /*0b50*/  USHF.L.U32 UR13, UR12, 0xb, URZ ;  /* 0x0000000b0c0d7899 */ /* 0x000fe400080006ff */
[----:B------:R-:W-:Y:S02]  /*0b60*/  USHF.L.U32 UR12, UR12, 0x1, URZ ;  /* 0x000000010c0c7899 */ /* 0x000fe400080006ff */
[----:B-1----:R-:W-:Y:S01]  /*0b70*/  ULEA UR5, UR5, UR7, 0x18 ;  /* 0x0000000705057291 */ /* 0x002fe2000f8ec0ff */
[----:B------:R-:W1:Y:S11]  /*0b80*/  FENCE.VIEW.ASYNC.S ;  /* 0x00000000000073c6 */ /* 0x000e760000000000 */
[----:B-1----:R2:W1:Y:S01]  /*0b90*/  SYNCS.EXCH.64 URZ, [UR5+0x140], UR10 ;  /* 0x0001400a05ff75b2 */ /* 0x0024620008000100 */
[----:B------:R2:W1:Y:S01]  /*0ba0*/  SYNCS.EXCH.64 URZ, [UR5+0x150], UR12 ;  /* 0x0001500c05ff75b2 */ /* 0x0004620008000100 */
[----:B------:R2:W1:Y:S01]  /*0bb0*/  SYNCS.EXCH.64 URZ, [UR5+0x148], UR10 ;  /* 0x0001480a05ff75b2 */ /* 0x0004620008000100 */
[----:B------:R2:W1:Y:S02]  /*0bc0*/  SYNCS.EXCH.64 URZ, [UR5+0x158], UR12 ;  /* 0x0001580c05ff75b2 */ /* 0x0004640008000100 */
[----:B--2---:R-:W-:Y:S01]  /*0bd0*/  NOP ;  /* 0x0000000000007918 */ /* 0x004fe20000000000 */
.L_x_13:
[----:B------:R-:W2:Y:S01]  /*0be0*/  SHFL.IDX PT, R2, R101, RZ, 0x1f ;  /* 0x00001fff65027589 */ /* 0x000ea200000e0000 */
[----:B------:R-:W-:Y:S01]  /*0bf0*/  NOP ;  /* 0x0000000000007918 */ /* 0x000fe20000000000 */
[----:B--2---:R-:W-:-:S13]  /*0c00*/  ISETP.NE.AND P0, PT, R2, 0x5, PT ;  /* 0x000000050200780c */ /* 0x004fda0003f05270 */
[----:B------:R-:W-:Y:S05]  /*0c10*/  @P0 BRA `(.L_x_14) ;  /* 0x0000000000580947 */ /* 0x000fea0003800000 */
[----:B-1----:R-:W1:Y:S01]  /*0c20*/  S2UR UR7, SR_CgaCtaId ;  /* 0x00000000000779c3 */ /* 0x002e620000008800 */
        /* <DEDUP_REMOVED lines=12> */
[----:B-1----:R2:W1:Y:S01]  /*0cf0*/  SYNCS.EXCH.64 URZ, [UR7+0x160], UR10 ;  /* 0x0001600a07ff75b2 */ /* 0x0024620008000100 */
[----:B------:R2:W1:Y:S01]  /*0d00*/  SYNCS.EXCH.64 URZ, [UR7+0x180], UR4 ;  /* 0x0001800407ff75b2 */ /* 0x0004620008000100 */
[----:B------:R2:W1:Y:S01]  /*0d10*/  SYNCS.EXCH.64 URZ, [UR7+0x168], UR10 ;  /* 0x0001680a07ff75b2 */ /* 0x0004620008000100 */
[----:B------:R2:W1:Y:S01]  /*0d20*/  SYNCS.EXCH.64 URZ, [UR7+0x188], UR4 ;  /* 0x0001880407ff75b2 */ /* 0x0004620008000100 */
[----:B------:R2:W1:Y:S01]  /*0d30*/  SYNCS.EXCH.64 URZ, [UR7+0x170], UR10 ;  /* 0x0001700a07ff75b2 */ /* 0x0004620008000100 */
[----:B------:R2:W1:Y:S01]  /*0d40*/  SYNCS.EXCH.64 URZ, [UR7+0x190], UR4 ;  /* 0x0001900407ff75b2 */ /* 0x0004620008000100 */
[----:B------:R2:W1:Y:S01]  /*0d50*/  SYNCS.EXCH.64 URZ, [UR7+0x178], UR10 ;  /* 0x0001780a07ff75b2 */ /* 0x0004620008000100 */
[----:B------:R2:W1:Y:S02]  /*0d60*/  SYNCS.EXCH.64 URZ, [UR7+0x198], UR4 ;  /* 0x0001980407ff75b2 */ /* 0x0004640008000100 */
[----:B--2---:R-:W-:Y:S01]  /*0d70*/  NOP ;  /* 0x0000000000007918 */ /* 0x004fe20000000000 */
.L_x_14:
        /* <DEDUP_REMOVED lines=18> */
.L_x_15:
[----:B-1----:R-:W1:Y:S01]  /*0ea0*/  S2UR UR5, SR_CTAID.X ;  /* 0x00000000000579c3 */ /* 0x002e620000002500 */
[----:B------:R-:W-:-:S05]  /*0eb0*/  CS2R.32 R96, SR_CgaSize ;  /* 0x0000000000607805 */ /* 0x000fca0000008a00 */
[----:B------:R-:W-:-:S05]  /*0ec0*/  IMAD R96, R96, -0xa0, RZ ;  /* 0xffffff6060607824 */ /* 0x000fca00078e02ff */
[----:B------:R-:W-:-:S14]  /*0ed0*/  R2UR UR9, R96 ;  /* 0x00000000600972ca */ /* 0x000fdc00000e0000 */
[----:B------:R-:W2:Y:S01]  /*0ee0*/  LDCU UR9, c[0x0][UR9+0x2b0] ;  /* 0x00005600090977ac */ /* 0x000ea20008000800 */
[----:B------:R-:W-:Y:S01]  /*0ef0*/  NOP ;  /* 0x0000000000007918 */ /* 0x000fe20000000000 */
[----:B------:R-:W-:-:S05]  /*0f00*/  CS2R.32 R96, SR_CgaSize ;  /* 0x0000000000607805 */ /* 0x000fca0000008a00 */
[----:B------:R-:W-:-:S05]  /*0f10*/  IMAD R96, R96, -0xa0, RZ ;  /* 0xffffff6060607824 */ /* 0x000fca00078e02ff */
[----:B------:R-:W-:-:S14]  /*0f20*/  R2UR UR7, R96 ;  /* 0x00000000600772ca */ /* 0x000fdc00000e0000 */
[----:B------:R-:W3:Y:S01]  /*0f30*/  LDCU UR7, c[0x0][UR7+0x2b4] ;  /* 0x00005680070777ac */ /* 0x000ee20008000800 */
[----:B------:R-:W4:Y:S08]  /*0f40*/  S2UR UR4, SR_CTAID.Y ;  /* 0x00000000000479c3 */ /* 0x000f300000002600 */
[----:B------:R-:W3:Y:S01]  /*0f50*/  LDC R9, c[0x0][0xb24] ;  /* 0x0002c900ff097b82 */ /* 0x000ee20000000800 */
[----:B-1----:R-:W-:-:S02]  /*0f60*/  I2FP.F32.U32 R4, UR5 ;  /* 0x0000000500047c45 */ /* 0x002fc40008201000 */
[----:B------:R-:W-:-:S05]  /*0f70*/  CS2R.32 R5, SR_CgaSize ;  /* 0x0000000000057805 */ /* 0x000fca0000008a00 */
[----:B------:R-:W-:-:S06]  /*0f80*/  IMAD R5, R5, -0xa0, RZ ;  /* 0xffffff6005057824 */ /* 0x000fcc00078e02ff */
[----:B------:R-:W1:Y:S01]  /*0f90*/  LDC R5, c[0x0][R5+0x2a0] ;  /* 0x0000a80005057b82 */ /* 0x000e620000000800 */
[----:B------:R-:W-:Y:S01]  /*0fa0*/  MOV R21, UR5 ;  /* 0x0000000500157c02 */ /* 0x000fe20008000f00 */
[----:B--2---:R-:W-:Y:S01]  /*0fb0*/  FMUL R4, R4, UR9 ;  /* 0x0000000904047c20 */ /* 0x004fe20008400000 */
[----:B----4-:R-:W-:Y:S02]  /*0fc0*/  I2FP.F32.U32 R2, UR4 ;  /* 0x0000000400027c45 */ /* 0x010fe40008201000 */
[----:B------:R-:W-:-:S05]  /*0fd0*/  CS2R.32 R3, SR_CgaSize ;  /* 0x0000000000037805 */ /* 0x000fca0000008a00 */
[----:B------:R-:W-:-:S06]  /*0fe0*/  IMAD R3, R3, -0xa0, RZ ;  /* 0xffffff6003037824 */ /* 0x000fcc00078e02ff */
[----:B------:R-:W2:Y:S01]  /*0ff0*/  LDC R3, c[0x0][R3+0x2a4] ;  /* 0x0000a90003037b82 */ /* 0x000ea20000000800 */
[----:B------:R-:W4:Y:S01]  /*1000*/  F2I.U32.TRUNC.NTZ R96, R4 ;  /* 0x0000000400607305 */ /* 0x000f22000020f000 */
[----:B------:R-:W-:Y:S01]  /*1010*/  MOV R20, UR4 ;  /* 0x0000000400147c02 */ /* 0x000fe20008000f00 */
[----:B---3--:R-:W-:-:S05]  /*1020*/  FMUL R2, R2, UR7 ;  /* 0x0000000702027c20 */ /* 0x008fca0008400000 */
[----:B------:R-:W-:Y:S01]  /*1030*/  BAR.SYNC.DEFER_BLOCKING 0x0 ;  /* 0x0000000000007b1d */ /* 0x000fe20000010000 */
[----:B------:R-:W-:-:S05]  /*1040*/  ISETP.GE.AND P0, PT, R9, 0x1, PT ;  /* 0x000000010900780c */ /* 0x000fca0003f06270 */
[----:B------:R-:W3:Y:S02]  /*1050*/  F2I.U32.TRUNC.NTZ R94, R2 ;  /* 0x00000002005e7305 */ /* 0x000ee4000020f000 */
[----:B------:R-:W2:Y:S01]  /*1060*/  S2UR UR36, SR_CTAID.Z ;  /* 0x00000000002479c3 */ /* 0x000ea20000002700 */
[----:B----4-:R-:W-:-:S05]  /*1070*/  IADD3 R96, PT, PT, -R96, RZ, RZ ;  /* 0x000000ff60607210 */ /* 0x010fca0007ffe1ff */
[----:B-1----:R-:W-:Y:S01]  /*1080*/  IMAD R96, R5, R96, UR5 ;  /* 0x0000000505607e24 */ /* 0x002fe2000f8e0260 */
[----:B---3--:R-:W-:-:S05]  /*1090*/  IADD3 R94, PT, PT, -R94, RZ, RZ ;  /* 0x000000ff5e5e7210 */ /* 0x008fca0007ffe1ff */
[----:B--2---:R-:W-:Y:S01]  /*10a0*/  IMAD R94, R3, R94, UR4 ;  /* 0x00000004035e7e24 */ /* 0x004fe2000f8e025e */
[----:B------:R-:W-:Y:S06]  /*10b0*/  @!P0 BRA `(.L_x_16) ;  /* 0x0000000000b88947 */ /* 0x000fec0003800000 */
[----:B------:R-:W1:Y:S01]  /*10c0*/  LDC.64 R4, c[0x0][0xb18] ;  /* 0x0002c600ff047b82 */ /* 0x000e620000000a00 */
[----:B------:R-:W-:-:S07]  /*10d0*/  ISETP.NE.AND P0, PT, R9, 0x1, PT ;  /* 0x000000010900780c */ /* 0x000fce0003f05270 */
[----:B------:R-:W2:Y:S08]  /*10e0*/  LDC R10, c[0x0][0xb0c] ;  /* 0x0002c300ff0a7b82 */ /* 0x000eb00000000800 */
[----:B------:R-:W3:Y:S08]  /*10f0*/  LDC R11, c[0x0][0x370] ;  /* 0x0000dc00ff0b7b82 */ /* 0x000ef00000000800 */
[----:B------:R-:W4:Y:S01]  /*1100*/  LDC R12, c[0x0][0x374] ;  /* 0x0000dd00ff0c7b82 */ /* 0x000f220000000800 */
[----:B-1----:R-:W-:-:S07]  /*1110*/  ISETP.NE.AND P1, PT, R4, 0x1, PT ;  /* 0x000000010400780c */ /* 0x002fce0003f25270 */
[----:B------:R-:W3:Y:S01]  /*1120*/  LDC.64 R6, c[0x0][0xb10] ;  /* 0x0002c400ff067b82 */ /* 0x000ee20000000a00 */
[----:B--2---:R-:W-:-:S07]  /*1130*/  ISETP.NE.AND P2, PT, R10, 0x1, PT ;  /* 0x000000010a00780c */ /* 0x004fce0003f45270 */
[----:B------:R-:W1:Y:S08]  /*1140*/  LDC R8, c[0x0][0xb20] ;  /* 0x0002c800ff087b82 */ /* 0x000e700000000800 */
[----:B------:R-:W2:Y:S01]  /*1150*/  LDC.64 R2, c[0x0][0xb28] ;  /* 0x0002ca00ff027b82 */ /* 0x000ea20000000a00 */
[----:B----4-:R-:W-:-:S04]  /*1160*/  IMAD.HI.U32 R13, R12, R5, RZ ;  /* 0x000000050c0d7227 */ /* 0x010fc800078e00ff */
[----:B------:R-:W-:-:S04]  /*1170*/  IMAD.HI.U32 R5, R20, R5, RZ ;  /* 0x0000000514057227 */ /* 0x000fc800078e00ff */
[----:B---3--:R-:W-:-:S04]  /*1180*/  IMAD.HI.U32 R14, R11, R6, RZ ;  /* 0x000000060b0e7227 */ /* 0x008fc800078e00ff */
[C---:B------:R-:W-:Y:S01]  /*1190*/  IMAD.HI.U32 R16, R21.reuse, R6, RZ ;  /* 0x0000000615107227 */ /* 0x040fe200078e00ff */
[-C--:B------:R-:W-:Y:S02]  /*11a0*/  @P2 SHF.R.U32.HI R11, RZ, R7.reuse, R14 ;  /* 0x00000007ff0b2219 */ /* 0x080fe4000001160e */
[-C--:B-1----:R-:W-:Y:S02]  /*11b0*/  @P1 SHF.R.U32.HI R12, RZ, R8.reuse, R13 ;  /* 0x00000008ff0c1219 */ /* 0x082fe4000001160d */
[----:B------:R-:W-:Y:S02]  /*11c0*/  SHF.R.U32.HI R5, RZ, R8, R5 ;  /* 0x00000008ff057219 */ /* 0x000fe40000011605 */
[----:B------:R-:W-:Y:S02]  /*11d0*/  SHF.R.U32.HI R16, RZ, R7, R16 ;  /* 0x00000007ff107219 */ /* 0x000fe40000011610 */
[----:B------:R-:W-:Y:S01]  /*11e0*/  SEL R5, R20, R5, !P1 ;  /* 0x0000000514057207 */ /* 0x000fe20004800000 */
[----:B--2---:R-:W-:Y:S01]  /*11f0*/  IMAD.HI.U32 R14, R12, R2, RZ ;  /* 0x000000020c0e7227 */ /* 0x004fe200078e00ff */
[----:B------:R-:W-:-:S02]  /*1200*/  SEL R7, R21, R16, !P2 ;  /* 0x0000001015077207 */ /* 0x000fc40005000000 */
[----:B------:R-:W-:Y:S01]  /*1210*/  IADD3 R13, PT, PT, -R5, RZ, RZ ;  /* 0x000000ff050d7210 */ /* 0x000fe20007ffe1ff */
[----:B------:R-:W-:Y:S01]  /*1220*/  IMAD.HI.U32 R6, R11, R2, RZ ;  /* 0x000000020b067227 */ /* 0x000fe200078e00ff */
[----:B------:R-:W-:-:S03]  /*1230*/  @P0 SHF.R.U32.HI R12, RZ, R3, R14 ;  /* 0x00000003ff0c0219 */ /* 0x000fc6000001160e */
[----:B------:R-:W-:Y:S01]  /*1240*/  IMAD R13, R4, R13, R20 ;  /* 0x0000000d040d7224 */ /* 0x000fe200078e0214 */
[----:B------:R-:W-:Y:S01]  /*1250*/  @P0 SHF.R.U32.HI R11, RZ, R3, R6 ;  /* 0x00000003ff0b0219 */ /* 0x000fe20000011606 */
[----:B------:R-:W-:-:S04]  /*1260*/  IMAD R12, R12, R9, RZ ;  /* 0x000000090c0c7224 */ /* 0x000fc800078e02ff */
[----:B------:R-:W-:Y:S01]  /*1270*/  IMAD R6, R11, R9, RZ ;  /* 0x000000090b067224 */ /* 0x000fe200078e02ff */
[----:B------:R-:W-:-:S04]  /*1280*/  ISETP.GE.AND P1, PT, R5, R12, PT ;  /* 0x0000000c0500720c */ /* 0x000fc80003f26270 */
[----:B------:R-:W-:Y:S01]  /*1290*/  ISETP.GE.OR P1, PT, R7, R6, P1 ;  /* 0x000000060700720c */ /* 0x000fe20000f26670 */
[----:B------:R-:W-:-:S05]  /*12a0*/  IMAD.HI.U32 R6, R5, R2, RZ ;  /* 0x0000000205067227 */ /* 0x000fca00078e00ff */
[----:B------:R-:W-:-:S04]  /*12b0*/  SHF.R.U32.HI R6, RZ, R3, R6 ;  /* 0x00000003ff067219 */ /* 0x000fc80000011606 */
[----:B------:R-:W-:-:S03]  /*12c0*/  SEL R6, R5, R6, !P0 ;  /* 0x0000000605067207 */ /* 0x000fc60004000000 */
[----:B------:R-:W-:Y:S01]  /*12d0*/  @!P1 IMAD.HI.U32 R8, R7, R2, RZ ;  /* 0x0000000207089227 */ /* 0x000fe200078e00ff */
[----:B------:R-:W-:-:S04]  /*12e0*/  IADD3 R2, PT, PT, -R6, RZ, RZ ;  /* 0x000000ff06027210 */ /* 0x000fc80007ffe1ff */
[----:B------:R-:W-:Y:S01]  /*12f0*/  @!P1 SHF.R.U32.HI R8, RZ, R3, R8 ;  /* 0x00000003ff089219 */ /* 0x000fe20000011608 */
[----:B------:R-:W-:-:S03]  /*1300*/  IMAD R2, R9, R2, R5 ;  /* 0x0000000209027224 */ /* 0x000fc600078e0205 */
[----:B------:R-:W-:-:S05]  /*1310*/  @!P1 SEL R3, R7, R8, !P0 ;  /* 0x0000000807039207 */ /* 0x000fca0004000000 */
[--C-:B------:R-:W-:Y:S02]  /*1320*/  @!P1 IMAD.IADD R6, R6, 0x1, -R3.reuse ;  /* 0x0000000106069824 */ /* 0x100fe400078e0a03 */
[----:B------:R-:W-:Y:S01]  /*1330*/  @!P1 IMAD R3, R2, R11, R3 ;  /* 0x0000000b02039224 */ /* 0x000fe200078e0203 */
[----:B------:R-:W-:Y:S01]  /*1340*/  IADD3 R2, PT, PT, -R7, RZ, RZ ;  /* 0x000000ff07027210 */ /* 0x000fe20007ffe1ff */
[----:B------:R-:W-:Y:S02]  /*1350*/  @!P1 IMAD R5, R6, R9, R7 ;  /* 0x0000000906059224 */ /* 0x000fe400078e0207 */
[----:B------:R-:W-:Y:S02]  /*1360*/  @!P1 IMAD.MOV.U32 R7, RZ, RZ, R3 ;  /* 0x000000ffff079224 */ /* 0x000fe400078e0003 */
[----:B------:R-:W-:Y:S02]  /*1370*/  IMAD R2, R10, R2, R21 ;  /* 0x000000020a027224 */ /* 0x000fe400078e0215 */
[----:B------:R-:W-:-:S02]  /*1380*/  IMAD R20, R5, R4, R13 ;  /* 0x0000000405147224 */ /* 0x000fc400078e020d */
[----:B------:R-:W-:Y:S02]  /*1390*/  IMAD R21, R7, R10, R2 ;  /* 0x0000000a07157224 */ /* 0x000fe400078e0202 */
.L_x_16:
[----:B------:R-:W1:Y:S01]  /*13a0*/  LDCU UR4, c[0x0][0xb30] ;  /* 0x00016600ff0477ac */ /* 0x000e620008000800 */
[----:B------:R-:W2:Y:S08]  /*13b0*/  S2UR UR37, SR_CgaCtaId ;  /* 0x00000000002579c3 */ /* 0x000eb00000008800 */
[----:B------:R-:W3:Y:S01]  /*13c0*/  LDC R40, c[0x0][0xb24] ;  /* 0x0002c900ff287b82 */ /* 0x000ee20000000800 */
[----:B-1----:R-:W-:-:S09]  /*13d0*/  UISETP.NE.AND UP1, UPT, UR4, 0x1, UPT ;  /* 0x000000010400788c */ /* 0x002fd2000bf25270 */
[----:B--2---:R-:W-:Y:S05]  /*13e0*/  BRA.U UP1, `(.L_x_17) ;  /* 0x0000000101407547 */ /* 0x004fea000b800000 */
[----:B------:R-:W1:Y:S08]  /*13f0*/  LDC.64 R4, c[0x0][0xb10] ;  /* 0x0002c400ff047b82 */ /* 0x000e700000000a00 */
[----:B------:R-:W2:Y:S08]  /*1400*/  LDC.64 R2, c[0x0][0xb18] ;  /* 0x0002c600ff027b82 */ /* 0x000eb00000000a00 */
[----:B------:R-:W4:Y:S08]  /*1410*/  LDC R6, c[0x0][0xb20] ;  /* 0x0002c800ff067b82 */ /* 0x000f300000000800 */
[----:B------:R-:W3:Y:S01]  /*1420*/  LDC R8, c[0x0][0xb0c] ;  /* 0x0002c300ff087b82 */ /* 0x000ee20000000800 */
[----:B-1----:R-:W-:-:S05]  /*1430*/  IMAD.HI.U32 R4, R21, R4, RZ ;  /* 0x0000000415047227 */ /* 0x002fca00078e00ff */
[----:B------:R-:W-:Y:S01]  /*1440*/  SHF.R.U32.HI R4, RZ, R5, R4 ;  /* 0x00000005ff047219 */ /* 0x000fe20000011604 */
[----:B--2---:R-:W-:Y:S01]  /*1450*/  IMAD.HI.U32 R3, R20, R3, RZ ;  /* 0x0000000314037227 */ /* 0x004fe200078e00ff */
[----:B------:R-:W-:-:S04]  /*1460*/  ISETP.NE.AND P0, PT, R2, 0x1, PT ;  /* 0x000000010200780c */ /* 0x000fc80003f05270 */
[----:B----4-:R-:W-:-:S04]  /*1470*/  SHF.R.U32.HI R3, RZ, R6, R3 ;  /* 0x00000006ff037219 */ /* 0x010fc80000011603 */
[----:B------:R-:W-:Y:S02]  /*1480*/  SEL R3, R20, R3, !P0 ;  /* 0x0000000314037207 */ /* 0x000fe40004000000 */
[----:B---3--:R-:W-:-:S04]  /*1490*/  ISETP.NE.AND P1, PT, R8, 0x1, PT ;  /* 0x000000010800780c */ /* 0x008fc80003f25270 */
[----:B------:R-:W-:-:S05]  /*14a0*/  SEL R4, R21, R4, !P1 ;  /* 0x0000000415047207 */ /* 0x000fca0004800000 */
[----:B------:R-:W-:Y:S02]  /*14b0*/  IMAD.IADD R5, R3, 0x1, -R4 ;  /* 0x0000000103057824 */ /* 0x000fe400078e0a04 */
[----:B------:R-:W-:Y:S02]  /*14c0*/  IMAD.IADD R3, R4, 0x1, -R3 ;  /* 0x0000000104037824 */ /* 0x000fe400078e0a03 */
[----:B------:R-:W-:Y:S02]  /*14d0*/  IMAD R21, R5, R8, R21 ;  /* 0x0000000805157224 */ /* 0x000fe400078e0215 */
[----:B------:R-:W-:-:S07]  /*14e0*/  IMAD R20, R3, R2, R20 ;  /* 0x0000000203147224 */ /* 0x000fce00078e0214 */
.L_x_17:
[----:B------:R-:W-:Y:S01]  /*14f0*/  BAR.SYNC.DEFER_BLOCKING 0x0 ;  /* 0x0000000000007b1d */ /* 0x000fe20000010000 */
[----:B------:R-:W-:Y:S01]  /*1500*/  UISETP.NE.AND UP1, UPT, UR8, 0x2, UPT ;  /* 0x000000020800788c */ /* 0x000fe2000bf25270 */
[----:B------:R-:W-:Y:S02]  /*1510*/  ISETP.NE.OR P5, PT, R0, 0x2, !P5 ;  /* 0x000000020000780c */ /* 0x000fe40006fa5670 */
[----:B------:R-:W-:-:S06]  /*1520*/  LOP3.LUT R2, R108, 0x1f, RZ, 0xc0, !PT ;  /* 0x0000001f6c027812 */ /* 0x000fcc00078ec0ff */
[----:B------:R-:W-:Y:S05]  /*1530*/  BRA.U UP1, `(.L_x_18) ;  /* 0x0000001901347547 */ /* 0x000fea000b800000 */
[----:B------:R-:W1:Y:S01]  /*1540*/  LDCU UR13, c[0x0][0x38c] ;  /* 0x00007180ff0d77ac */ /* 0x000e620008000800 */
[----:B------:R-:W2:Y:S01]  /*1550*/  LDC R9, c[0x0][0x370] ;  /* 0x0000dc00ff097b82 */ /* 0x000ea20000000800 */
[----:B------:R-:W-:Y:S01]  /*1560*/  PLOP3.LUT P1, PT, PT, PT, UP2, 0x80, 0x8 ;  /* 0x000000000008781c */ /* 0x000fe20003f2f028 */
[----:B------:R-:W-:Y:S01]  /*1570*/  HFMA2 R12, -RZ, RZ, 0, 0 ;  /* 0x00000000ff0c7431 */ /* 0x000fe200000001ff */
[----:B------:R-:W-:Y:S01]  /*1580*/  ISETP.EQ.OR P4, PT, R2, RZ, P5 ;  /* 0x000000ff0200720c */ /* 0x000fe20002f82670 */
[----:B------:R-:W-:Y:S01]  /*1590*/  IMAD.MOV.U32 R15, RZ, RZ, 0x1 ;  /* 0x00000001ff0f7424 */ /* 0x000fe200078e00ff */
[----:B------:R-:W-:Y:S01]  /*15a0*/  PLOP3.LUT P1, PT, P1, PT, PT, 0x8, 0x80 ;  /* 0x000000000080781c */ /* 0x000fe20000f2e170 */
[----:B------:R-:W-:Y:S01]  /*15b0*/  IMAD.MOV.U32 R14, RZ, RZ, RZ ;  /* 0x000000ffff0e7224 */ /* 0x000fe200078e00ff */
[----:B------:R-:W-:Y:S01]  /*15c0*/  MOV R8, 0x1 ;  /* 0x0000000100087802 */ /* 0x000fe20000000f00 */
[----:B------:R-:W4:Y:S01]  /*15d0*/  LDC R0, c[0x0][0x374] ;  /* 0x0000dd00ff007b82 */ /* 0x000f220000000800 */
[----:B------:R-:W-:Y:S01]  /*15e0*/  IMAD.MOV.U32 R10, RZ, RZ, RZ ;  /* 0x000000ffff0a7224 */ /* 0x000fe200078e00ff */
[----:B------:R-:W2:Y:S01]  /*15f0*/  LDCU.64 UR22, c[0x0][0x348] ;  /* 0x00006900ff1677ac */ /* 0x000ea20008000a00 */
[----:B------:R-:W-:Y:S01]  /*1600*/  UMOV UR6, URZ ;  /* 0x000000ff00067c82 */ /* 0x000fe20008000000 */
[----:B-1----:R-:W-:-:S04]  /*1610*/  UIADD3 UR5, UPT, UPT, UR13, 0x3f, URZ ;  /* 0x0000003f0d057890 */ /* 0x002fc8000fffe0ff */
[----:B------:R-:W-:-:S04]  /*1620*/  USHF.R.S32.HI UR4, URZ, 0x1f, UR5 ;  /* 0x0000001fff047899 */ /* 0x000fc80008011405 */
[----:B------:R-:W-:-:S04]  /*1630*/  ULEA.HI UR4, UR4, UR5, URZ, 0x6 ;  /* 0x0000000504047291 */ /* 0x000fc8000f8f30ff */
[----:B------:R-:W-:Y:S02]  /*1640*/  USHF.R.S32.HI UR15, URZ, 0x6, UR4 ;  /* 0x00000006ff0f7899 */ /* 0x000fe40008011404 */
[----:B------:R-:W-:Y:S02]  /*1650*/  UIADD3 UR4, UPT, UPT, UR13, -0x1, URZ ;  /* 0xffffffff0d047890 */ /* 0x000fe4000fffe0ff */
[----:B------:R-:W-:Y:S02]  /*1660*/  UISETP.LT.U32.AND UP0, UPT, UR15, 0x11, UPT ;  /* 0x000000110f00788c */ /* 0x000fe4000bf01070 */
[----:B------:R-:W-:Y:S02]  /*1670*/  UISETP.GE.U32.AND UP1, UPT, UR4, -0x7f, UPT ;  /* 0xffffff810400788c */ /* 0x000fe4000bf26070 */
[----:B------:R-:W-:Y:S02]  /*1680*/  USEL UR14, UR15, 0x11, UP0 ;  /* 0x000000110f0e7887 */ /* 0x000fe40008000000 */
[----:B------:R-:W-:-:S02]  /*1690*/  UIADD3 UR13, UPT, UPT, UR13, 0x7e, URZ ;  /* 0x0000007e0d0d7890 */ /* 0x000fc4000fffe0ff */
[----:B------:R-:W-:Y:S02]  /*16a0*/  UIADD3 UR5, UPT, UPT, UR14, -0x1, URZ ;  /* 0xffffffff0e057890 */ /* 0x000fe4000fffe0ff */
[----:B------:R-:W-:-:S03]  /*16b0*/  UIADD3 UR7, UPT, UPT, UR15, -UR14, URZ ;  /* 0x8000000e0f077290 */ /* 0x000fc6000fffe0ff */
[----:B------:R-:W-:-:S04]  /*16c0*/  @UP1 UIADD3 UR5, UPT, UPT, UR14, URZ, URZ ;  /* 0x000000ff0e051290 */ /* 0x000fc8000fffe0ff */
[----:B--2---:R-:W-:-:S12]  /*16d0*/  UIADD3 UR5, UPT, UPT, UR5, 0x1, URZ ;  /* 0x0000000105057890 */ /* 0x004fd8000fffe0ff */
.L_x_36:
[----:B------:R-:W-:Y:S01]  /*16e0*/  UISETP.NE.AND UP0, UPT, UR37, URZ, UPT ;  /* 0x000000ff2500728c */ /* 0x000fe2000bf05270 */
[----:B------:R-:W1:Y:S08]  /*16f0*/  S2UR UR37, SR_CgaCtaId ;  /* 0x00000000002579c3 */ /* 0x000e700000008800 */
[----:B------:R-:W-:Y:S05]  /*1700*/  BRA.U UP0, `(.L_x_19) ;  /* 0x0000000100347547 */ /* 0x000fea000b800000 */
[----:B------:R-:W2:Y:S01]  /*1710*/  S2R R2, SR_CgaCtaId ;  /* 0x0000000000027919 */ /* 0x000ea20000008800 */
[----:B------:R-:W-:-:S04]  /*1720*/  MOV R3, 0x400 ;  /* 0x0000040000037802 */ /* 0x000fc80000000f00 */
[----:B--2---:R-:W-:Y:S02]  /*1730*/  LEA R3, R2, R3, 0x18 ;  /* 0x0000000302037211 */ /* 0x004fe400078ec0ff */
[----:B------:R-:W-:-:S03]  /*1740*/  SHF.L.U32 R2, R8, 0x1f, RZ ;  /* 0x0000001f08027819 */ /* 0x000fc600000006ff */
[----:B------:R-:W-:-:S04]  /*1750*/  IMAD R3, R10, 0x8, R3 ;  /* 0x000000080a037824 */ /* 0x000fc800078e0203 */
[----:B------:R-:W2:Y:S02]  /*1760*/  SYNCS.PHASECHK.TRANS64.TRYWAIT P0, [R3+URZ+0x1b0], R2 ;  /* 0x0001b002030075a7 */ /* 0x000ea400080011ff */
[----:B--2---:R-:W-:Y:S05]  /*1770*/  @!P0 BRA `(.L_x_20) ;  /* 0x0000006000988947 */ /* 0x004fea0003800000 */
.L_x_119:
[----:B------:R-:W-:Y:S01]  /*1780*/  VIADD R10, R10, 0x1 ;  /* 0x000000010a0a7836 */ /* 0x000fe20000000000 */
[----:B------:R2:W-:Y:S04]  /*1790*/  SYNCS.ARRIVE.TRANS64.A1T0 RZ, [R3+URZ+0x1a0], RZ ;  /* 0x0001a0ff03ff79a7 */ /* 0x0005e800081000ff */
[----:B------:R-:W-:-:S04]  /*17a0*/  ISETP.NE.AND P0, PT, R10, 0x2, PT ;  /* 0x000000020a00780c */ /* 0x000fc80003f05270 */
[----:B------:R-:W-:Y:S02]  /*17b0*/  SEL R10, R10, RZ, P0 ;  /* 0x000000ff0a0a7207 */ /* 0x000fe40000000000 */
[----:B--2---:R-:W-:-:S04]  /*17c0*/  SEL R3, RZ, 0x1, P0 ;  /* 0x00000001ff037807 */ /* 0x004fc80000000000 */
[----:B------:R-:W-:-:S07]  /*17d0*/  LOP3.LUT R8, R8, R3, RZ, 0x3c, !PT ;  /* 0x0000000308087212 */ /* 0x000fce00078e3cff */
.L_x_19:
[----:B------:R-:W-:Y:S01]  /*17e0*/  UMOV UR4, 0x400 ;  /* 0x0000040000047882 */ /* 0x000fe20000000000 */
[----:B------:R-:W-:Y:S01]  /*17f0*/  SHF.L.U32 R2, R15, 0x1f, RZ ;  /* 0x0000001f0f027819 */ /* 0x000fe200000006ff */
[----:B-1----:R-:W-:Y:S01]  /*1800*/  ULEA UR4, UR37, UR4, 0x18 ;  /* 0x0000000425047291 */ /* 0x002fe2000f8ec0ff */
[----:B------:R-:W-:Y:S01]  /*1810*/  R2UR UR35, R21 ;  /* 0x00000000152372ca */ /* 0x000fe200000e0000 */
[----:B------:R-:W-:Y:S01]  /*1820*/  UISETP.GE.U32.AND UP0, UPT, UR13, 0x7f, UPT ;  /* 0x0000007f0d00788c */ /* 0x000fe2000bf06070 */
[----:B------:R-:W-:Y:S01]  /*1830*/  R2UR UR11, R20 ;  /* 0x00000000140b72ca */ /* 0x000fe200000e0000 */
[----:B------:R-:W-:Y:S01]  /*1840*/  ULEA UR8, UR6, UR4, 0x3 ;  /* 0x0000000406087291 */ /* 0x000fe2000f8e18ff */
[----:B------:R-:W-:-:S08]  /*1850*/  UMOV UR24, URZ ;  /* 0x000000ff00187c82 */ /* 0x000fd00008000000 */
[----:B------:R1:W2:Y:S01]  /*1860*/  SYNCS.PHASECHK.TRANS64.TRYWAIT P0, [UR8+0x88], R2 ;  /* 0x00008802ff0075a7 */ /* 0x0002a20008001108 */
[----:B------:R-:W-:Y:S02]  /*1870*/  USHF.L.U32 UR35, UR35, 0x6, URZ ;  /* 0x0000000623237899 */ /* 0x000fe400080006ff */
[----:B------:R-:W-:Y:S01]  /*1880*/  USHF.L.U32 UR11, UR11, 0x7, URZ ;  /* 0x000000070b0b7899 */ /* 0x000fe200080006ff */
[----:B------:R-:W-:Y:S11]  /*1890*/  BRA.U !UP0, `(.L_x_21) ;  /* 0x0000000108a87547 */ /* 0x000ff6000b800000 */
[----:B------:R-:W-:Y:S01]  /*18a0*/  UMOV UR16, URZ ;  /* 0x000000ff00107c82 */ /* 0x000fe20008000000 */
[----:B------:R-:W-:-:S05]  /*18b0*/  UMOV UR17, UR6 ;  /* 0x0000000600117c82 */ /* 0x000fca0008000000 */
.L_x_26:
[----:B-1----:R-:W-:Y:S01]  /*18c0*/  ULEA UR33, UR17, UR4, 0x3 ;  /* 0x0000000411217291 */ /* 0x002fe2000f8e18ff */
[----:B--2---:R-:W-:Y:S01]  /*18d0*/  @!P5 MOV R3, 0x3000 ;  /* 0x000030000003d802 */ /* 0x004fe20000000f00 */
[----:B--2---:R-:W-:Y:S10]  /*18e0*/  @P0 BRA `(.L_x_22) ;  /* 0x00000000000c0947 */ /* 0x004ff40003800000 */
[----:B------:R-:W-:-:S04]  /*18f0*/  SHF.L.U32 R5, R15, 0x1f, RZ ;  /* 0x0000001f0f057819 */ /* 0x000fc800000006ff */
[----:B------:R-:W2:Y:S02]  /*1900*/  SYNCS.PHASECHK.TRANS64.TRYWAIT P0, [UR33+0x88], R5 ;  /* 0x00008805ff0075a7 */ /* 0x000ea40008001121 */
[----:B--2---:R-:W-:Y:S05]  /*1910*/  @!P0 BRA `(.L_x_23) ;  /* 0x0000006000448947 */ /* 0x004fea0003800000 */
.L_x_22:
[----:B------:R2:W-:Y:S01]  /*1920*/  @!P5 SYNCS.ARRIVE.TRANS64 RZ, [UR33], R3 ;  /* 0x00000003ffffd9a7 */ /* 0x0005e20008000021 */
[----:B------:R-:W-:Y:S04]  /*1930*/  BSSY.RECONVERGENT B0, `(.L_x_24) ;  /* 0x0000003000007945 */ /* 0x000fe80003800200 */
[----:B------:R-:W-:Y:S05]  /*1940*/  @P4 BRA `(.L_x_25) ;  /* 0x0000000000044947 */ /* 0x000fea0003800000 */
[----:B------:R-:W-:Y:S05]  /*1950*/  BPT.TRAP 0x1 ;  /* 0x000000040000795c */ /* 0x000fea0000300000 */
.L_x_25:
[----:B------:R-:W-:Y:S05]  /*1960*/  BSYNC.RECONVERGENT B0 ;  /* 0x0000000000007941 */ /* 0x000fea0003800200 */
.L_x_24:
[----:B------:R-:W-:Y:S02]  /*1970*/  UIADD3 UR6, UPT, UPT, UR17, 0x1, URZ ;  /* 0x0000000111067890 */ /* 0x000fe4000fffe0ff */
[----:B------:R-:W-:Y:S02]  /*1980*/  ULEA UR32, UR17, UR4, 0xc ;  /* 0x0000000411207291 */ /* 0x000fe4000f8e60ff */
[----:B------:R-:W-:Y:S02]  /*1990*/  UISETP.NE.AND UP0, UPT, UR6, 0x11, UPT ;  /* 0x000000110600788c */ /* 0x000fe4000bf05270 */
[----:B------:R-:W-:Y:S02]  /*19a0*/  UIADD3 UR26, UP1, UPT, UR22, 0x80, URZ ;  /* 0x00000080161a7890 */ /* 0x000fe4000ff3e0ff */
[----:B------:R-:W-:Y:S02]  /*19b0*/  USEL UR9, URZ, 0x1, UP0 ;  /* 0x00000001ff097887 */ /* 0x000fe40008000000 */
[----:B------:R-:W-:-:S02]  /*19c0*/  USEL UR6, UR6, URZ, UP0 ;  /* 0x000000ff06067287 */ /* 0x000fc40008000000 */
[----:B------:R-:W-:Y:S02]  /*19d0*/  UIADD3 UR20, UP0, UPT, UR22, 0x180, URZ ;  /* 0x0000018016147890 */ /* 0x000fe4000ff1e0ff */
[----:B------:R-:W-:Y:S01]  /*19e0*/  ULEA UR8, UR6, UR4, 0x3 ;  /* 0x0000000406087291 */ /* 0x000fe2000f8e18ff */
[----:B------:R-:W-:Y:S01]  /*19f0*/  LOP3.LUT R15, R15, UR9, RZ, 0x3c, !PT ;  /* 0x000000090f0f7c12 */ /* 0x000fe2000f8e3cff */
[----:B------:R-:W-:Y:S02]  /*1a00*/  USHF.L.U32 UR34, UR16, 0x6, URZ ;  /* 0x0000000610227899 */ /* 0x000fe400080006ff */
[----:B------:R-:W-:Y:S01]  /*1a10*/  UIADD3.X UR27, UPT, UPT, URZ, UR23, URZ, UP1, !UPT ;  /* 0x00000017ff1b7290 */ /* 0x000fe20008ffe4ff */
[----:B-1----:R-:W-:Y:S01]  /*1a20*/  SHF.L.U32 R2, R15, 0x1f, RZ ;  /* 0x0000001f0f027819 */ /* 0x002fe200000006ff */
[----:B------:R-:W-:Y:S02]  /*1a30*/  UIADD3 UR32, UPT, UPT, UR32, 0x4400, URZ ;  /* 0x0000440020207890 */ /* 0x000fe4000fffe0ff */
[----:B------:R-:W-:Y:S01]  /*1a40*/  UIADD3.X UR21, UPT, UPT, URZ, UR23, URZ, UP0, !UPT ;  /* 0x00000017ff157290 */ /* 0x000fe200087fe4ff */
[----:B------:R1:W1:Y:S01]  /*1a50*/  SYNCS.PHASECHK.TRANS64.TRYWAIT P0, [UR8+0x88], R2 ;  /* 0x00008802ff0075a7 */ /* 0x0002620008001108 */
[----:B------:R-:W-:Y:S01]  /*1a60*/  ULEA UR8, UR17, UR4, 0xd ;  /* 0x0000000411087291 */ /* 0x000fe2000f8e68ff */
[----:B------:R-:W-:Y:S01]  /*1a70*/  UMOV UR18, 0x0 ;  /* 0x0000000000127882 */ /* 0x000fe20000000000 */
[----:B------:R-:W-:-:S02]  /*1a80*/  UMOV UR19, 0x10000000 ;  /* 0x1000000000137882 */ /* 0x000fc40000000000 */
[----:B------:R-:W-:Y:S01]  /*1a90*/  UIADD3 UR8, UPT, UPT, UR8, 0x15400, URZ ;  /* 0x0001540008087890 */ /* 0x000fe2000fffe0ff */
[----:B------:R1:W-:Y:S01]  /*1aa0*/  UTMALDG.3D [UR32], [UR26], desc[UR18] ;  /* 0x000012201a0075b4 */ /* 0x0003e20008011000 */
[----:B------:R-:W-:Y:S01]  /*1ab0*/  UMOV UR12, UR36 ;  /* 0x00000024000c7c82 */ /* 0x000fe20008000000 */
[----:B------:R-:W-:Y:S01]  /*1ac0*/  UMOV UR9, UR33 ;  /* 0x0000002100097c82 */ /* 0x000fe20008000000 */
[----:B------:R-:W-:Y:S01]  /*1ad0*/  UMOV UR10, UR34 ;  /* 0x00000022000a7c82 */ /* 0x000fe20008000000 */
[----:B------:R-:W-:Y:S01]  /*1ae0*/  UIADD3 UR16, UPT, UPT, UR16, 0x1, URZ ;  /* 0x0000000110107890 */ /* 0x000fe2000fffe0ff */
[----:B------:R-:W-:Y:S01]  /*1af0*/  UMOV UR24, UR5 ;  /* 0x0000000500187c82 */ /* 0x000fe20008000000 */
[----:B------:R-:W-:Y:S02]  /*1b00*/  UMOV UR17, UR6 ;  /* 0x0000000600117c82 */ /* 0x000fe40008000000 */
[----:B------:R1:W-:Y:S01]  /*1b10*/  UTMALDG.3D [UR8], [UR20], desc[UR18] ;  /* 0x00001208140075b4 */ /* 0x0003e20008011000 */
[----:B------:R-:W-:-:S09]  /*1b20*/  UISETP.NE.AND UP0, UPT, UR16, UR5, UPT ;  /* 0x000000051000728c */ /* 0x000fd2000bf05270 */
[----:B------:R-:W-:Y:S05]  /*1b30*/  BRA.U UP0, `(.L_x_26) ;  /* 0xfffffffd00607547 */ /* 0x000fea000b83ffff */
.L_x_21:
[----:B-1----:R-:W-:Y:S01]  /*1b40*/  ULEA UR8, UR6, UR4, 0x3 ;  /* 0x0000000406087291 */ /* 0x002fe2000f8e18ff */
[----:B------:R-:W-:Y:S01]  /*1b50*/  SHF.L.U32 R2, R15, 0x1f, RZ ;  /* 0x0000001f0f027819 */ /* 0x000fe200000006ff */
[----:B------:R-:W-:Y:S01]  /*1b60*/  @!P1 SYNCS.ARRIVE.TRANS64.A1T0 RZ, [UR4+0x138], RZ ;  /* 0x000138ffffff99a7 */ /* 0x000fe20008100004 */
[----:B------:R-:W-:-:S06]  /*1b70*/  UISETP.GT.AND UP0, UPT, UR15, UR14, UPT ;  /* 0x0000000e0f00728c */ /* 0x000fcc000bf04270 */
[----:B--2---:R1:W2:Y:S03]  /*1b80*/  SYNCS.PHASECHK.TRANS64.TRYWAIT P0, [UR8+0x88], R2 ;  /* 0x00008802ff0075a7 */ /* 0x0042a60008001108 */
[----:B------:R-:W-:Y:S05]  /*1b90*/  BRA.U !UP0, `(.L_x_27) ;  /* 0x0000000108ac7547 */ /* 0x000fea000b800000 */
[----:B------:R-:W-:Y:S01]  /*1ba0*/  UIADD3 UR21, UPT, UPT, UR7, UR24, URZ ;  /* 0x0000001807157290 */ /* 0x000fe2000fffe0ff */
[----:B------:R-:W-:-:S11]  /*1bb0*/  UMOV UR25, UR6 ;  /* 0x0000000600197c82 */ /* 0x000fd60008000000 */
.L_x_32:
[----:B-1----:R-:W-:Y:S01]  /*1bc0*/  ULEA UR17, UR25, UR4, 0x3 ;  /* 0x0000000419117291 */ /* 0x002fe2000f8e18ff */
[----:B--2---:R-:W-:Y:S01]  /*1bd0*/  @!P5 MOV R3, 0x3000 ;  /* 0x000030000003d802 */ /* 0x004fe20000000f00 */
[----:B--2---:R-:W-:Y:S10]  /*1be0*/  @P0 BRA `(.L_x_28) ;  /* 0x00000000000c0947 */ /* 0x004ff40003800000 */
[----:B------:R-:W-:-:S04]  /*1bf0*/  SHF.L.U32 R5, R15, 0x1f, RZ ;  /* 0x0000001f0f057819 */ /* 0x000fc800000006ff */
[----:B------:R-:W2:Y:S02]  /*1c00*/  SYNCS.PHASECHK.TRANS64.TRYWAIT P0, [UR17+0x88], R5 ;  /* 0x00008805ff0075a7 */ /* 0x000ea40008001111 */
[----:B--2---:R-:W-:Y:S05]  /*1c10*/  @!P0 BRA `(.L_x_29) ;  /* 0x0000005c009c8947 */ /* 0x004fea0003800000 */
.L_x_28:
[----:B------:R2:W-:Y:S01]  /*1c20*/  @!P5 SYNCS.ARRIVE.TRANS64 RZ, [UR17], R3 ;  /* 0x00000003ffffd9a7 */ /* 0x0005e20008000011 */
[----:B------:R-:W-:Y:S04]  /*1c30*/  BSSY.RECONVERGENT B0, `(.L_x_30) ;  /* 0x0000003000007945 */ /* 0x000fe80003800200 */
[----:B------:R-:W-:Y:S05]  /*1c40*/  @P4 BRA `(.L_x_31) ;  /* 0x0000000000044947 */ /* 0x000fea0003800000 */
[----:B------:R-:W-:Y:S05]  /*1c50*/  BPT.TRAP 0x1 ;  /* 0x000000040000795c */ /* 0x000fea0000300000 */
.L_x_31:
[----:B------:R-:W-:Y:S05]  /*1c60*/  BSYNC.RECONVERGENT B0 ;  /* 0x0000000000007941 */ /* 0x000fea0003800200 */
.L_x_30:
        /* <DEDUP_REMOVED lines=10> */
[----:B------:R-:W-:Y:S01]  /*1d10*/  UIADD3 UR16, UPT, UPT, UR16, 0x4400, URZ ;  /* 0x0000440010107890 */ /* 0x000fe2000fffe0ff */
[----:B-1----:R-:W-:Y:S01]  /*1d20*/  SHF.L.U32 R2, R15, 0x1f, RZ ;  /* 0x0000001f0f027819 */ /* 0x002fe200000006ff */
[----:B------:R-:W-:Y:S02]  /*1d30*/  UIADD3.X UR31, UPT, UPT, URZ, UR23, URZ, UP1, !UPT ;  /* 0x00000017ff1f7290 */ /* 0x000fe40008ffe4ff */
[----:B------:R-:W-:Y:S01]  /*1d40*/  UIADD3.X UR29, UPT, UPT, URZ, UR23, URZ, UP0, !UPT ;  /* 0x00000017ff1d7290 */ /* 0x000fe200087fe4ff */
[----:B------:R1:W1:Y:S01]  /*1d50*/  SYNCS.PHASECHK.TRANS64.TRYWAIT P0, [UR8+0x88], R2 ;  /* 0x00008802ff0075a7 */ /* 0x0002620008001108 */
[----:B------:R-:W-:Y:S01]  /*1d60*/  ULEA UR8, UR25, UR4, 0xd ;  /* 0x0000000419087291 */ /* 0x000fe2000f8e68ff */
[----:B------:R-:W-:Y:S01]  /*1d70*/  UMOV UR26, 0x0 ;  /* 0x00000000001a7882 */ /* 0x000fe20000000000 */
[----:B------:R-:W-:-:S02]  /*1d80*/  UMOV UR27, 0x10000000 ;  /* 0x10000000001b7882 */ /* 0x000fc40000000000 */
[----:B------:R-:W-:Y:S01]  /*1d90*/  UIADD3 UR8, UPT, UPT, UR8, 0x15400, URZ ;  /* 0x0001540008087890 */ /* 0x000fe2000fffe0ff */
[----:B------:R-:W-:Y:S01]  /*1da0*/  UMOV UR19, UR35 ;  /* 0x0000002300137c82 */ /* 0x000fe20008000000 */
[----:B------:R-:W-:Y:S01]  /*1db0*/  UMOV UR20, UR36 ;  /* 0x0000002400147c82 */ /* 0x000fe20008000000 */
[----:B------:R-:W-:Y:S01]  /*1dc0*/  UMOV UR12, UR36 ;  /* 0x00000024000c7c82 */ /* 0x000fe20008000000 */
[----:B------:R-:W-:Y:S01]  /*1dd0*/  UMOV UR9, UR17 ;  /* 0x0000001100097c82 */ /* 0x000fe20008000000 */
[----:B------:R-:W-:Y:S01]  /*1de0*/  UMOV UR10, UR18 ;  /* 0x00000012000a7c82 */ /* 0x000fe20008000000 */
[----:B------:R1:W-:Y:S01]  /*1df0*/  UTMALDG.3D [UR16], [UR30], desc[UR26] ;  /* 0x00001a101e0075b4 */ /* 0x0003e20008011000 */
[----:B------:R-:W-:Y:S01]  /*1e00*/  UIADD3 UR24, UPT, UPT, UR24, 0x1, URZ ;  /* 0x0000000118187890 */ /* 0x000fe2000fffe0ff */
[----:B------:R-:W-:-:S03]  /*1e10*/  UMOV UR25, UR6 ;  /* 0x0000000600197c82 */ /* 0x000fc60008000000 */
[----:B------:R-:W-:Y:S01]  /*1e20*/  UISETP.NE.AND UP0, UPT, UR24, UR21, UPT ;  /* 0x000000151800728c */ /* 0x000fe2000bf05270 */
[----:B------:R1:W-:Y:S08]  /*1e30*/  UTMALDG.3D [UR8], [UR28], desc[UR26] ;  /* 0x00001a081c0075b4 */ /* 0x0003f00008011000 */
[----:B------:R-:W-:Y:S05]  /*1e40*/  BRA.U UP0, `(.L_x_32) ;  /* 0xfffffffd005c7547 */ /* 0x000fea000b83ffff */
.L_x_27:
[----:B-1----:R-:W-:Y:S01]  /*1e50*/  LEA R2, R14, UR4, 0x3 ;  /* 0x000000040e027c11 */ /* 0x002fe2000f8e18ff */
[----:B------:R-:W-:Y:S01]  /*1e60*/  NOP ;  /* 0x0000000000007918 */ /* 0x000fe20000000000 */
[----:B--2---:R-:W-:Y:S02]  /*1e70*/  SHF.L.U32 R3, R12, 0x1f, RZ ;  /* 0x0000001f0c037819 */ /* 0x004fe400000006ff */
[----:B------:R-:W-:Y:S02]  /*1e80*/  LEA R4, R14, UR4, 0x4 ;  /* 0x000000040e047c11 */ /* 0x000fe4000f8e20ff */
[----:B------:R-:W1:Y:S02]  /*1e90*/  SYNCS.PHASECHK.TRANS64.TRYWAIT P0, [R2+URZ+0x140], R3 ;  /* 0x00014003020075a7 */ /* 0x000e6400080011ff */
[----:B-1----:R-:W-:Y:S05]  /*1ea0*/  @!P0 BRA `(.L_x_33) ;  /* 0x0000005c00108947 */ /* 0x002fea0003800000 */
.L_x_122:
[----:B------:R-:W2:Y:S01]  /*1eb0*/  LDS.128 R4, [R4+0x1d0] ;  /* 0x0001d00004047984 */ /* 0x000ea20000000c00 */
[----:B---3--:R-:W-:Y:S01]  /*1ec0*/  ISETP.GE.AND P0, PT, R40, 0x1, PT ;  /* 0x000000012800780c */ /* 0x008fe20003f06270 */
[----:B-1----:R-:W-:Y:S01]  /*1ed0*/  VIADD R2, R2, 0x150 ;  /* 0x0000015002027836 */ /* 0x002fe20000000000 */
[----:B------:R-:W-:Y:S01]  /*1ee0*/  @!PT LDS RZ, [RZ] ;  /* 0x00000000fffff984 */ /* 0x000fe20000000800 */
[----:B------:R-:W-:Y:S01]  /*1ef0*/  @!PT LDS RZ, [RZ] ;  /* 0x00000000fffff984 */ /* 0x000fe20000000800 */
[----:B------:R-:W-:Y:S01]  /*1f00*/  @!PT LDS RZ, [RZ] ;  /* 0x00000000fffff984 */ /* 0x000fe20000000800 */
[----:B------:R-:W-:Y:S01]  /*1f10*/  @!PT LDS RZ, [RZ] ;  /* 0x00000000fffff984 */ /* 0x000fe20000000800 */
[----:B------:R1:W-:Y:S06]  /*1f20*/  MEMBAR.ALL.CTA ;  /* 0x0000000000007992 */ /* 0x0003ec0000008000 */
[----:B-1----:R-:W1:Y:S01]  /*1f30*/  FENCE.VIEW.ASYNC.S ;  /* 0x00000000000073c6 */ /* 0x002e620000000000 */
[----:B------:R-:W-:-:S04]  /*1f40*/  PRMT R2, RZ, 0x654, R2 ;  /* 0x00000654ff027816 */ /* 0x000fc80000000002 */
[----:B-1----:R1:W-:Y:S01]  /*1f50*/  SYNCS.ARRIVE.TRANS64.RED.A1T0 RZ, [R2+URZ], RZ ;  /* 0x000000ff02ff79a7 */ /* 0x0023e200081004ff */
[----:B--2---:R-:W-:-:S13]  /*1f60*/  LOP3.LUT P2, RZ, R6, 0x1, RZ, 0xc0, !PT ;  /* 0x0000000106ff7812 */ /* 0x004fda000784c0ff */
[----:B------:R-:W-:Y:S01]  /*1f70*/  @P2 SHF.R.U32.HI R3, RZ, 0x10, R5 ;  /* 0x00000010ff032819 */ /* 0x000fe20000011605 */
[----:B------:R-:W-:Y:S01]  /*1f80*/  VOTEU.ANY UP0, P2 ;  /* 0x0000000000ff7886 */ /* 0x000fe20001000100 */
[----:B------:R-:W-:Y:S02]  /*1f90*/  @P2 MOV R13, R4 ;  /* 0x00000004000d2202 */ /* 0x000fe40000000f00 */
[----:B------:R-:W-:Y:S02]  /*1fa0*/  @P2 R2UR.BROADCAST UR8, R3 ;  /* 0x00000000030822ca */ /* 0x000fe400008e0000 */
[----:B------:R-:W-:-:S11]  /*1fb0*/  @P2 LOP3.LUT R11, R5, 0xffff, RZ, 0xc0, !PT ;  /* 0x0000ffff050b2812 */ /* 0x000fd600078ec0ff */
[----:B------:R-:W-:Y:S01]  /*1fc0*/  @UP0 UMOV UR36, UR8 ;  /* 0x0000000800240c82 */ /* 0x000fe20008000000 */
[----:B-1----:R-:W-:Y:S05]  /*1fd0*/  @!P0 BRA `(.L_x_34) ;  /* 0x0000000000b88947 */ /* 0x002fea0003800000 */
[----:B------:R-:W4:Y:S01]  /*1fe0*/  LDC.64 R4, c[0x0][0xb18] ;  /* 0x0002c600ff047b82 */ /* 0x000f220000000a00 */
[----:B------:R-:W-:-:S07]  /*1ff0*/  ISETP.NE.AND P3, PT, R40, 0x1, PT ;  /* 0x000000012800780c */ /* 0x000fce0003f65270 */
[----:B------:R-:W1:Y:S08]  /*2000*/  LDC.64 R6, c[0x0][0xb10] ;  /* 0x0002c400ff067b82 */ /* 0x000e700000000a00 */
[----:B------:R-:W2:Y:S08]  /*2010*/  LDC R16, c[0x0][0xb20] ;  /* 0x0002c800ff107b82 */ /* 0x000eb00000000800 */
[----:B------:R-:W3:Y:S01]  /*2020*/  LDC R18, c[0x0][0xb0c] ;  /* 0x0002c300ff127b82 */ /* 0x000ee20000000800 */
[----:B----4-:R-:W-:Y:S01]  /*2030*/  IMAD.HI.U32 R17, R0, R5, RZ ;  /* 0x0000000500117227 */ /* 0x010fe200078e00ff */
[----:B------:R-:W-:-:S03]  /*2040*/  ISETP.NE.AND P0, PT, R4, 0x1, PT ;  /* 0x000000010400780c */ /* 0x000fc60003f05270 */
[----:B------:R-:W-:-:S03]  /*2050*/  IMAD.HI.U32 R5, R11, R5, RZ ;  /* 0x000000050b057227 */ /* 0x000fc600078e00ff */
[----:B------:R-:W4:Y:S01]  /*2060*/  LDC.64 R2, c[0x0][0xb28] ;  /* 0x0002ca00ff027b82 */ /* 0x000f220000000a00 */
[----:B-1----:R-:W-:-:S04]  /*2070*/  IMAD.HI.U32 R20, R9, R6, RZ ;  /* 0x0000000609147227 */ /* 0x002fc800078e00ff */
[----:B------:R-:W-:Y:S01]  /*2080*/  IMAD.HI.U32 R22, R13, R6, RZ ;  /* 0x000000060d167227 */ /* 0x000fe200078e00ff */
[----:B------:R-:W-:Y:S02]  /*2090*/  SHF.R.U32.HI R20, RZ, R7, R20 ;  /* 0x00000007ff147219 */ /* 0x000fe40000011614 */
[-C--:B--2---:R-:W-:Y:S02]  /*20a0*/  SHF.R.U32.HI R17, RZ, R16.reuse, R17 ;  /* 0x00000010ff117219 */ /* 0x084fe40000011611 */
[----:B------:R-:W-:Y:S02]  /*20b0*/  SHF.R.U32.HI R16, RZ, R16, R5 ;  /* 0x00000010ff107219 */ /* 0x000fe40000011605 */
[----:B------:R-:W-:Y:S02]  /*20c0*/  SEL R17, R0, R17, !P0 ;  /* 0x0000001100117207 */ /* 0x000fe40004000000 */
[----:B------:R-:W-:Y:S02]  /*20d0*/  SHF.R.U32.HI R22, RZ, R7, R22 ;  /* 0x00000007ff167219 */ /* 0x000fe40000011616 */
[----:B---3--:R-:W-:-:S02]  /*20e0*/  ISETP.NE.AND P1, PT, R18, 0x1, PT ;  /* 0x000000011200780c */ /* 0x008fc40003f25270 */
[----:B------:R-:W-:Y:S02]  /*20f0*/  SEL R5, R11, R16, !P0 ;  /* 0x000000100b057207 */ /* 0x000fe40004000000 */
[----:B------:R-:W-:Y:S02]  /*2100*/  SEL R19, R9, R20, !P1 ;  /* 0x0000001409137207 */ /* 0x000fe40004800000 */
[----:B------:R-:W-:Y:S01]  /*2110*/  SEL R7, R13, R22, !P1 ;  /* 0x000000160d077207 */ /* 0x000fe20004800000 */
[----:B----4-:R-:W-:-:S04]  /*2120*/  IMAD.HI.U32 R20, R17, R2, RZ ;  /* 0x0000000211147227 */ /* 0x010fc800078e00ff */
[----:B------:R-:W-:Y:S01]  /*2130*/  IMAD.HI.U32 R6, R19, R2, RZ ;  /* 0x0000000213067227 */ /* 0x000fe200078e00ff */
[----:B------:R-:W-:-:S04]  /*2140*/  @P3 SHF.R.U32.HI R17, RZ, R3, R20 ;  /* 0x00000003ff113219 */ /* 0x000fc80000011614 */
        /* <DEDUP_REMOVED lines=8> */
[----:B------:R-:W-:-:S04]  /*21d0*/  @!P0 IMAD.HI.U32 R16, R7, R2, RZ ;  /* 0x0000000207108227 */ /* 0x000fc800078e00ff */
[----:B------:R-:W-:Y:S01]  /*21e0*/  IMAD.MOV R2, RZ, RZ, -R6 ;  /* 0x000000ffff027224 */ /* 0x000fe200078e0a06 */
[----:B------:R-:W-:-:S03]  /*21f0*/  @!P0 SHF.R.U32.HI R16, RZ, R3, R16 ;  /* 0x00000003ff108219 */ /* 0x000fc60000011610 */
[----:B------:R-:W-:Y:S01]  /*2200*/  IMAD R2, R40, R2, R5 ;  /* 0x0000000228027224 */ /* 0x000fe200078e0205 */
[----:B------:R-:W-:Y:S02]  /*2210*/  @!P0 SEL R3, R7, R16, !P3 ;  /* 0x0000001007038207 */ /* 0x000fe40005800000 */
[----:B------:R-:W-:-:S03]  /*2220*/  IADD3 R16, PT, PT, -R5, RZ, RZ ;  /* 0x000000ff05107210 */ /* 0x000fc60007ffe1ff */
[--C-:B------:R-:W-:Y:S02]  /*2230*/  @!P0 IMAD.IADD R6, R6, 0x1, -R3.reuse ;  /* 0x0000000106068824 */ /* 0x100fe400078e0a03 */
[----:B------:R-:W-:Y:S01]  /*2240*/  @!P0 IMAD R3, R2, R19, R3 ;  /* 0x0000001302038224 */ /* 0x000fe200078e0203 */
[----:B------:R-:W-:Y:S01]  /*2250*/  IADD3 R2, PT, PT, -R7, RZ, RZ ;  /* 0x000000ff07027210 */ /* 0x000fe20007ffe1ff */
[----:B------:R-:W-:Y:S02]  /*2260*/  @!P0 IMAD R5, R40, R6, R7 ;  /* 0x0000000628058224 */ /* 0x000fe400078e0207 */
[----:B------:R-:W-:Y:S02]  /*2270*/  IMAD R11, R4, R16, R11 ;  /* 0x00000010040b7224 */ /* 0x000fe400078e020b */
[----:B------:R-:W-:Y:S02]  /*2280*/  @!P0 IMAD.MOV.U32 R7, RZ, RZ, R3 ;  /* 0x000000ffff078224 */ /* 0x000fe400078e0003 */
[----:B------:R-:W-:-:S02]  /*2290*/  IMAD R2, R18, R2, R13 ;  /* 0x0000000212027224 */ /* 0x000fc400078e020d */
[----:B------:R-:W-:Y:S02]  /*22a0*/  IMAD R11, R5, R4, R11 ;  /* 0x00000004050b7224 */ /* 0x000fe400078e020b */
[----:B------:R-:W-:Y:S02]  /*22b0*/  IMAD R13, R7, R18, R2 ;  /* 0x00000012070d7224 */ /* 0x000fe400078e0202 */
.L_x_34:
[----:B------:R-:W1:Y:S02]  /*22c0*/  LDCU UR8, c[0x0][0xb30] ;  /* 0x00016600ff0877ac */ /* 0x000e640008000800 */
[----:B-1----:R-:W-:-:S09]  /*22d0*/  UISETP.NE.AND UP0, UPT, UR8, 0x1, UPT ;  /* 0x000000010800788c */ /* 0x002fd2000bf05270 */
[----:B------:R-:W-:Y:S05]  /*22e0*/  BRA.U UP0, `(.L_x_35) ;  /* 0x0000000100407547 */ /* 0x000fea000b800000 */
[----:B------:R-:W1:Y:S08]  /*22f0*/  LDC.64 R4, c[0x0][0xb10] ;  /* 0x0002c400ff047b82 */ /* 0x000e700000000a00 */
[----:B------:R-:W2:Y:S08]  /*2300*/  LDC.64 R2, c[0x0][0xb18] ;  /* 0x0002c600ff027b82 */ /* 0x000eb00000000a00 */
[----:B------:R-:W3:Y:S08]  /*2310*/  LDC R6, c[0x0][0xb20] ;  /* 0x0002c800ff067b82 */ /* 0x000ef00000000800 */
[----:B------:R-:W4:Y:S01]  /*2320*/  LDC R16, c[0x0][0xb0c] ;  /* 0x0002c300ff107b82 */ /* 0x000f220000000800 */
[----:B-1----:R-:W-:-:S05]  /*2330*/  IMAD.HI.U32 R4, R13, R4, RZ ;  /* 0x000000040d047227 */ /* 0x002fca00078e00ff */
[----:B------:R-:W-:Y:S01]  /*2340*/  SHF.R.U32.HI R4, RZ, R5, R4 ;  /* 0x00000005ff047219 */ /* 0x000fe20000011604 */
[----:B--2---:R-:W-:Y:S01]  /*2350*/  IMAD.HI.U32 R3, R11, R3, RZ ;  /* 0x000000030b037227 */ /* 0x004fe200078e00ff */
[----:B------:R-:W-:-:S04]  /*2360*/  ISETP.NE.AND P0, PT, R2, 0x1, PT ;  /* 0x000000010200780c */ /* 0x000fc80003f05270 */
[----:B---3--:R-:W-:-:S04]  /*2370*/  SHF.R.U32.HI R6, RZ, R6, R3 ;  /* 0x00000006ff067219 */ /* 0x008fc80000011603 */
[----:B------:R-:W-:Y:S02]  /*2380*/  SEL R3, R11, R6, !P0 ;  /* 0x000000060b037207 */ /* 0x000fe40004000000 */
[----:B----4-:R-:W-:-:S04]  /*2390*/  ISETP.NE.AND P1, PT, R16, 0x1, PT ;  /* 0x000000011000780c */ /* 0x010fc80003f25270 */
[----:B------:R-:W-:-:S05]  /*23a0*/  SEL R4, R13, R4, !P1 ;  /* 0x000000040d047207 */ /* 0x000fca0004800000 */
[----:B------:R-:W-:Y:S02]  /*23b0*/  IMAD.IADD R5, R3, 0x1, -R4 ;  /* 0x0000000103057824 */ /* 0x000fe400078e0a04 */
[----:B------:R-:W-:Y:S02]  /*23c0*/  IMAD.IADD R3, R4, 0x1, -R3 ;  /* 0x0000000104037824 */ /* 0x000fe400078e0a03 */
[----:B------:R-:W-:Y:S02]  /*23d0*/  IMAD R13, R5, R16, R13 ;  /* 0x00000010050d7224 */ /* 0x000fe400078e020d */
[----:B------:R-:W-:-:S07]  /*23e0*/  IMAD R11, R3, R2, R11 ;  /* 0x00000002030b7224 */ /* 0x000fce00078e020b */
.L_x_35:
[----:B------:R-:W-:Y:S01]  /*23f0*/  VIADD R14, R14, 0x1 ;  /* 0x000000010e0e7836 */ /* 0x000fe20000000000 */
[----:B------:R-:W-:Y:S01]  /*2400*/  PLOP3.LUT P1, PT, PT, PT, PT, 0x80, 0x8 ;  /* 0x000000000008781c */ /* 0x000fe20003f2f070 */
[----:B------:R-:W-:Y:S02]  /*2410*/  IMAD.IADD R21, R13, 0x1, R96 ;  /* 0x000000010d157824 */ /* 0x000fe400078e0260 */
[----:B------:R-:W-:Y:S01]  /*2420*/  IMAD.IADD R20, R11, 0x1, R94 ;  /* 0x000000010b147824 */ /* 0x000fe200078e025e */
[----:B------:R-:W-:-:S04]  /*2430*/  ISETP.NE.AND P0, PT, R14, 0x2, PT ;  /* 0x000000020e00780c */ /* 0x000fc80003f05270 */
[----:B------:R-:W-:Y:S02]  /*2440*/  SEL R3, RZ, 0x1, P0 ;  /* 0x00000001ff037807 */ /* 0x000fe40000000000 */
[----:B------:R-:W-:Y:S02]  /*2450*/  SEL R14, R14, RZ, P0 ;  /* 0x000000ff0e0e7207 */ /* 0x000fe40000000000 */
[----:B------:R-:W-:Y:S01]  /*2460*/  LOP3.LUT R12, R12, R3, RZ, 0x3c, !PT ;  /* 0x000000030c0c7212 */ /* 0x000fe200078e3cff */
[----:B------:R-:W-:Y:S06]  /*2470*/  @P2 BRA `(.L_x_36) ;  /* 0xfffffff000982947 */ /* 0x000fec000383ffff */
[----:B------:R-:W-:Y:S01]  /*2480*/  UIADD3 UR4, UPT, UPT, UR4, 0x88, URZ ;  /* 0x0000008804047890 */ /* 0x000fe2000fffe0ff */
[----:B------:R-:W-:-:S03]  /*2490*/  SHF.L.U32 R3, R15, 0x1f, RZ ;  /* 0x0000001f0f037819 */ /* 0x000fc600000006ff */
[----:B------:R-:W-:-:S09]  /*24a0*/  ULEA UR5, UR6, UR4, 0x3 ;  /* 0x0000000406057291 */ /* 0x000fd2000f8e18ff */
[----:B------:R-:W1:Y:S02]  /*24b0*/  SYNCS.PHASECHK.TRANS64.TRYWAIT P0, [UR5], R3 ;  /* 0x00000003ff0075a7 */ /* 0x000e640008001105 */
[----:B-1----:R-:W-:Y:S05]  /*24c0*/  @!P0 BRA `(.L_x_37) ;  /* 0x00000054009c8947 */ /* 0x002fea0003800000 */
.L_x_124:
[----:B------:R-:W-:-:S04]  /*24d0*/  UIADD3 UR6, UPT, UPT, UR6, 0x1, URZ ;  /* 0x0000000106067890 */ /* 0x000fc8000fffe0ff */
[----:B------:R-:W-:-:S04]  /*24e0*/  UISETP.NE.AND UP0, UPT, UR6, 0x11, UPT ;  /* 0x000000110600788c */ /* 0x000fc8000bf05270 */
[----:B------:R-:W-:Y:S02]  /*24f0*/  USEL UR7, URZ, 0x1, UP0 ;  /* 0x00000001ff077887 */ /* 0x000fe40008000000 */
[----:B------:R-:W-:-:S04]  /*2500*/  USEL UR6, UR6, URZ, UP0 ;  /* 0x000000ff06067287 */ /* 0x000fc80008000000 */
[----:B------:R-:W-:Y:S01]  /*2510*/  ULEA UR5, UR6, UR4, 0x3 ;  /* 0x0000000406057291 */ /* 0x000fe2000f8e18ff */
[----:B------:R-:W-:-:S04]  /*2520*/  LOP3.LUT R2, R15, UR7, RZ, 0x3c, !PT ;  /* 0x000000070f027c12 */ /* 0x000fc8000f8e3cff */
[----:B-1----:R-:W-:-:S04]  /*2530*/  SHF.L.U32 R3, R2, 0x1f, RZ ;  /* 0x0000001f02037819 */ /* 0x002fc800000006ff */
[----:B------:R-:W1:Y:S02]  /*2540*/  SYNCS.PHASECHK.TRANS64.TRYWAIT P0, [UR5], R3 ;  /* 0x00000003ff0075a7 */ /* 0x000e640008001105 */
[----:B-1----:R-:W-:Y:S05]  /*2550*/  @!P0 BRA `(.L_x_38) ;  /* 0x0000005400908947 */ /* 0x002fea0003800000 */
.L_x_126:
        /* <DEDUP_REMOVED lines=9> */
.L_x_128:
        /* <DEDUP_REMOVED lines=9> */
.L_x_130:
        /* <DEDUP_REMOVED lines=9> */
.L_x_132:
        /* <DEDUP_REMOVED lines=9> */
.L_x_134:
        /* <DEDUP_REMOVED lines=9> */
.L_x_136:
        /* <DEDUP_REMOVED lines=9> */
.L_x_138:
        /* <DEDUP_REMOVED lines=9> */
.L_x_140:
        /* <DEDUP_REMOVED lines=9> */
.L_x_142:
        /* <DEDUP_REMOVED lines=9> */
.L_x_144:
        /* <DEDUP_REMOVED lines=9> */
.L_x_146:
        /* <DEDUP_REMOVED lines=9> */
.L_x_148:
        /* <DEDUP_REMOVED lines=9> */
.L_x_150:
        /* <DEDUP_REMOVED lines=9> */
.L_x_152:
        /* <DEDUP_REMOVED lines=9> */
.L_x_154:
[----:B------:R-:W-:-:S04]  /*2d40*/  UIADD3 UR6, UPT, UPT, UR6, 0x1, URZ ;  /* 0x0000000106067890 */ /* 0x000fc8000fffe0ff */
[----:B------:R-:W-:-:S04]  /*2d50*/  UISETP.NE.AND UP0, UPT, UR6, 0x11, UPT ;  /* 0x000000110600788c */ /* 0x000fc8000bf05270 */
[----:B------:R-:W-:Y:S02]  /*2d60*/  USEL UR5, URZ, 0x1, UP0 ;  /* 0x00000001ff057887 */ /* 0x000fe40008000000 */
[----:B------:R-:W-:-:S04]  /*2d70*/  USEL UR6, UR6, URZ, UP0 ;  /* 0x000000ff06067287 */ /* 0x000fc80008000000 */
[----:B------:R-:W-:Y:S01]  /*2d80*/  ULEA UR6, UR6, UR4, 0x3 ;  /* 0x0000000406067291 */ /* 0x000fe2000f8e18ff */
[----:B-1----:R-:W-:-:S04]  /*2d90*/  LOP3.LUT R3, R2, UR5, RZ, 0x3c, !PT ;  /* 0x0000000502037c12 */ /* 0x002fc8000f8e3cff */
[----:B------:R-:W-:Y:S01]  /*2da0*/  SHF.L.U32 R3, R3, 0x1f, RZ ;  /* 0x0000001f03037819 */ /* 0x000fe200000006ff */
[----:B----4-:R-:W-:-:S07]  /*2db0*/  IMAD.U32 R0, RZ, RZ, UR6 ;  /* 0x00000006ff007e24 */ /* 0x010fce000f8e00ff */
.L_x_53:
[----:B-1----:R1:W2:Y:S02]  /*2dc0*/  SYNCS.PHASECHK.TRANS64.TRYWAIT P0, [R0+URZ], R3 ;  /* 0x00000003000075a7 */ /* 0x0022a400080011ff */
[----:B--2---:R-:W-:Y:S05]  /*2dd0*/  @!P0 NANOSLEEP.SYNCS 0x989680 ;  /* 0x009896800000895d */ /* 0x004fea0003900000 */
[----:B------:R-:W2:Y:S02]  /*2de0*/  @!P0 SYNCS.PHASECHK.TRANS64 P0, [R0+URZ], R3 ;  /* 0x00000003000085a7 */ /* 0x000ea400080010ff */
[----:B--2---:R-:W-:Y:S05]  /*2df0*/  @P0 EXIT ;  /* 0x000000000000094d */ /* 0x004fea0003800000 */
[----:B------:R-:W-:Y:S05]  /*2e00*/  BRA `(.L_x_53) ;  /* 0xfffffffc00ec7947 */ /* 0x000fea000383ffff */
.L_x_18:
[----:B------:R-:W-:-:S04]  /*2e10*/  UISETP.NE.AND UP1, UPT, UR37, URZ, UPT ;  /* 0x000000ff2500728c */ /* 0x000fc8000bf25270 */
[----:B------:R-:W-:-:S09]  /*2e20*/  UISETP.NE.OR UP1, UPT, UR8, 0x1, UP1 ;  /* 0x000000010800788c */ /* 0x000fd20008f25670 */
[----:B------:R-:W-:Y:S05]  /*2e30*/  BRA.U UP1, `(.L_x_54) ;  /* 0x0000000501487547 */ /* 0x000fea000b800000 */
[----:B------:R-:W-:Y:S01]  /*2e40*/  ISETP.NE.AND P2, PT, R2, RZ, PT ;  /* 0x000000ff0200720c */ /* 0x000fe20003f45270 */
[----:B------:R-:W-:Y:S01]  /*2e50*/  IMAD.MOV.U32 R12, RZ, RZ, 0x1 ;  /* 0x00000001ff0c7424 */ /* 0x000fe200078e00ff */
[----:B------:R-:W-:Y:S02]  /*2e60*/  CS2R R10, SRZ ;  /* 0x00000000000a7805 */ /* 0x000fe4000001ff00 */
[----:B------:R-:W-:Y:S01]  /*2e70*/  CS2R R8, SRZ ;  /* 0x0000000000087805 */ /* 0x000fe2000001ff00 */
[----:B------:R-:W-:Y:S01]  /*2e80*/  UMOV UR4, 0x400 ;  /* 0x0000040000047882 */ /* 0x000fe20000000000 */
[----:B------:R-:W-:Y:S01]  /*2e90*/  UMOV UR6, URZ ;  /* 0x000000ff00067c82 */ /* 0x000fe20008000000 */
[----:B------:R-:W-:-:S12]  /*2ea0*/  ULEA UR37, UR37, UR4, 0x18 ;  /* 0x0000000425257291 */ /* 0x000fd8000f8ec0ff */
.L_x_58:
[----:B------:R-:W-:Y:S02]  /*2eb0*/  LEA R0, R8, UR37, 0x3 ;  /* 0x0000002508007c11 */ /* 0x000fe4000f8e18ff */
[----:B------:R-:W-:-:S03]  /*2ec0*/  SHF.L.U32 R5, R9, 0x1f, RZ ;  /* 0x0000001f09057819 */ /* 0x000fc600000006ff */
[----:B------:R-:W-:Y:S01]  /*2ed0*/  VIADD R4, R0, 0x1b0 ;  /* 0x000001b000047836 */ /* 0x000fe20000000000 */
[----:B------:R-:W1:Y:S02]  /*2ee0*/  SYNCS.PHASECHK.TRANS64.TRYWAIT P0, [R0+URZ+0x1a0], R5 ;  /* 0x0001a005000075a7 */ /* 0x000e6400080011ff */
[----:B-1----:R-:W-:Y:S05]  /*2ef0*/  @!P0 BRA `(.L_x_55) ;  /* 0x0000005000908947 */ /* 0x002fea0003800000 */
.L_x_155:
[----:B------:R-:W-:Y:S01]  /*2f00*/  ULEA UR5, UR6, UR37, 0x3 ;  /* 0x0000002506057291 */ /* 0x000fe2000f8e18ff */
[----:B------:R-:W-:Y:S02]  /*2f10*/  PRMT R4, RZ, 0x654, R4 ;  /* 0x00000654ff047816 */ /* 0x000fe40000000004 */
[----:B-1----:R-:W-:Y:S01]  /*2f20*/  SHF.L.U32 R5, R12, 0x1f, RZ ;  /* 0x0000001f0c057819 */ /* 0x002fe200000006ff */
[----:B------:R-:W-:Y:S01]  /*2f30*/  UIADD3 UR4, UPT, UPT, UR5, 0x140, URZ ;  /* 0x0000014005047890 */ /* 0x000fe2000fffe0ff */
[----:B------:R1:W-:Y:S05]  /*2f40*/  SYNCS.ARRIVE.TRANS64.RED.A1T0 RZ, [R4+URZ], RZ ;  /* 0x000000ff04ff79a7 */ /* 0x0003ea00081004ff */
[----:B------:R-:W-:Y:S01]  /*2f50*/  IMAD.U32 R7, RZ, RZ, UR4 ;  /* 0x00000004ff077e24 */ /* 0x000fe2000f8e00ff */
[----:B------:R-:W2:Y:S04]  /*2f60*/  SYNCS.PHASECHK.TRANS64.TRYWAIT P0, [UR5+0x150], R5 ;  /* 0x00015005ff0075a7 */ /* 0x000ea80008001105 */
[----:B------:R-:W-:Y:S01]  /*2f70*/  PRMT R6, R2, 0x654, R7 ;  /* 0x0000065402067816 */ /* 0x000fe20000000007 */
[----:B-1----:R-:W-:Y:S01]  /*2f80*/  @!P2 IMAD.MOV.U32 R4, RZ, RZ, 0x10 ;  /* 0x00000010ff04a424 */ /* 0x002fe200078e00ff */
[----:B--2---:R-:W-:Y:S06]  /*2f90*/  @!P0 BRA `(.L_x_56) ;  /* 0x00000050007c8947 */ /* 0x004fec0003800000 */
.L_x_157:
[----:B------:R-:W-:Y:S01]  /*2fa0*/  ULEA UR4, UR6, UR37, 0x4 ;  /* 0x0000002506047291 */ /* 0x000fe2000f8e20ff */
[----:B------:R-:W-:Y:S01]  /*2fb0*/  SEL R3, R6, R3, !P2 ;  /* 0x0000000306037207 */ /* 0x000fe20005000000 */
[----:B------:R-:W-:Y:S01]  /*2fc0*/  UIADD3 UR5, UPT, UPT, UR5, 0x140, URZ ;  /* 0x0000014005057890 */ /* 0x000fe2000fffe0ff */
[----:B-1----:R-:W-:Y:S01]  /*2fd0*/  LEA R0, R11, UR37, 0x3 ;  /* 0x000000250b007c11 */ /* 0x002fe2000f8e18ff */
[----:B------:R-:W-:Y:S01]  /*2fe0*/  UIADD3 UR4, UPT, UPT, UR4, 0x1d0, URZ ;  /* 0x000001d004047890 */ /* 0x000fe2000fffe0ff */
[----:B------:R-:W-:Y:S01]  /*2ff0*/  SHF.L.U32 R5, R10, 0x1f, RZ ;  /* 0x0000001f0a057819 */ /* 0x000fe200000006ff */
[----:B------:R1:W-:Y:S01]  /*3000*/  @!P2 SYNCS.ARRIVE.TRANS64.RED RZ, [R3+URZ], R4 ;  /* 0x0000000403ffa9a7 */ /* 0x0003e200080004ff */
[----:B------:R-:W-:Y:S01]  /*3010*/  UIADD3 UR6, UPT, UPT, UR6, 0x1, URZ ;  /* 0x0000000106067890 */ /* 0x000fe2000fffe0ff */
[----:B------:R-:W-:-:S03]  /*3020*/  VIADD R8, R8, 0x1 ;  /* 0x0000000108087836 */ /* 0x000fc60000000000 */
[----:B------:R-:W-:Y:S02]  /*3030*/  UISETP.NE.AND UP0, UPT, UR6, 0x2, UPT ;  /* 0x000000020600788c */ /* 0x000fe4000bf05270 */
[----:B------:R-:W-:Y:S06]  /*3040*/  UGETNEXTWORKID.BROADCAST [UR4], [UR5] ;  /* 0x00000000040073ca */ /* 0x000fec0008000100 */
[----:B------:R-:W-:Y:S01]  /*3050*/  USEL UR4, URZ, 0x1, UP0 ;  /* 0x00000001ff047887 */ /* 0x000fe20008000000 */
[----:B------:R-:W-:Y:S01]  /*3060*/  ISETP.NE.AND P0, PT, R8, 0x2, PT ;  /* 0x000000020800780c */ /* 0x000fe20003f05270 */
[----:B------:R-:W-:Y:S01]  /*3070*/  USEL UR6, UR6, URZ, UP0 ;  /* 0x000000ff06067287 */ /* 0x000fe20008000000 */
[----:B------:R-:W2:Y:S03]  /*3080*/  SYNCS.PHASECHK.TRANS64.TRYWAIT P1, [R0+URZ+0x140], R5 ;  /* 0x00014005000075a7 */ /* 0x000ea600080211ff */
[----:B------:R-:W-:Y:S01]  /*3090*/  LOP3.LUT R12, R12, UR4, RZ, 0x3c, !PT ;  /* 0x000000040c0c7c12 */ /* 0x000fe2000f8e3cff */
[----:B-12---:R-:W-:Y:S07]  /*30a0*/  @!P1 BRA `(.L_x_57) ;  /* 0x0000005000509947 */ /* 0x006fee0003800000 */
.L_x_158:
[C---:B------:R-:W-:Y:S01]  /*30b0*/  LEA R4, R11.reuse, UR37, 0x4 ;  /* 0x000000250b047c11 */ /* 0x040fe2000f8e20ff */
[----:B-1----:R-:W-:Y:S01]  /*30c0*/  VIADD R0, R0, 0x150 ;  /* 0x0000015000007836 */ /* 0x002fe20000000000 */
[----:B------:R-:W-:Y:S01]  /*30d0*/  SEL R8, R8, RZ, P0 ;  /* 0x000000ff08087207 */ /* 0x000fe20000000000 */
[----:B------:R-:W-:-:S03]  /*30e0*/  VIADD R11, R11, 0x1 ;  /* 0x000000010b0b7836 */ /* 0x000fc60000000000 */
[----:B------:R-:W1:Y:S01]  /*30f0*/  LDS.128 R4, [R4+0x1d0] ;  /* 0x0001d00004047984 */ /* 0x000e620000000c00 */
[----:B------:R-:W-:Y:S02]  /*3100*/  PRMT R0, RZ, 0x654, R0 ;  /* 0x00000654ff007816 */ /* 0x000fe40000000000 */
[C---:B------:R-:W-:Y:S01]  /*3110*/  ISETP.NE.AND P1, PT, R11.reuse, 0x2, PT ;  /* 0x000000020b00780c */ /* 0x040fe20003f25270 */
[----:B------:R-:W-:Y:S01]  /*3120*/  @!PT LDS RZ, [RZ] ;  /* 0x00000000fffff984 */ /* 0x000fe20000000800 */
[----:B------:R-:W-:Y:S01]  /*3130*/  @!PT LDS RZ, [RZ] ;  /* 0x00000000fffff984 */ /* 0x000fe20000000800 */
[----:B------:R-:W-:Y:S01]  /*3140*/  @!PT LDS RZ, [RZ] ;  /* 0x00000000fffff984 */ /* 0x000fe20000000800 */
[----:B------:R-:W-:Y:S01]  /*3150*/  @!PT LDS RZ, [RZ] ;  /* 0x00000000fffff984 */ /* 0x000fe20000000800 */
[----:B------:R2:W-:Y:S06]  /*3160*/  MEMBAR.ALL.CTA ;  /* 0x0000000000007992 */ /* 0x0005ec0000008000 */
[----:B--2---:R-:W2:Y:S01]  /*3170*/  FENCE.VIEW.ASYNC.S ;  /* 0x00000000000073c6 */ /* 0x004ea20000000000 */
[----:B------:R-:W-:Y:S01]  /*3180*/  SEL R11, R11, RZ, P1 ;  /* 0x000000ff0b0b7207 */ /* 0x000fe20000800000 */
[----:B--2---:R2:W-:Y:S01]  /*3190*/  SYNCS.ARRIVE.TRANS64.RED.A1T0 RZ, [R0+URZ], RZ ;  /* 0x000000ff00ff79a7 */ /* 0x0045e200081004ff */
[----:B-1----:R-:W-:-:S02]  /*31a0*/  LOP3.LUT P3, RZ, R6, 0x1, RZ, 0xc0, !PT ;  /* 0x0000000106ff7812 */ /* 0x002fc4000786c0ff */
[----:B------:R-:W-:-:S04]  /*31b0*/  SEL R5, RZ, 0x1, P1 ;  /* 0x00000001ff057807 */ /* 0x000fc80000800000 */
[----:B------:R-:W-:Y:S02]  /*31c0*/  LOP3.LUT R10, R10, R5, RZ, 0x3c, !PT ;  /* 0x000000050a0a7212 */ /* 0x000fe400078e3cff */
[----:B--2---:R-:W-:-:S04]  /*31d0*/  SEL R0, RZ, 0x1, P0 ;  /* 0x00000001ff007807 */ /* 0x004fc80000000000 */
[----:B------:R-:W-:Y:S01]  /*31e0*/  LOP3.LUT R9, R9, R0, RZ, 0x3c, !PT ;  /* 0x0000000009097212 */ /* 0x000fe200078e3cff */
[----:B------:R-:W-:Y:S06]  /*31f0*/  @P3 BRA `(.L_x_58) ;  /* 0xfffffffc002c3947 */ /* 0x000fec000383ffff */
[----:B------:R-:W-:Y:S01]  /*3200*/  ULEA UR5, UR6, UR37, 0x3 ;  /* 0x0000002506057291 */ /* 0x000fe2000f8e18ff */
[----:B------:R-:W-:-:S08]  /*3210*/  SHF.L.U32 R3, R12, 0x1f, RZ ;  /* 0x0000001f0c037819 */ /* 0x000fd000000006ff */
[----:B------:R-:W1:Y:S02]  /*3220*/  SYNCS.PHASECHK.TRANS64 P0, [UR5+0x150], R3 ;  /* 0x00015003ff0075a7 */ /* 0x000e640008001005 */
[----:B-1----:R-:W-:Y:S05]  /*3230*/  @P0 BRA `(.L_x_59) ;  /* 0x0000000000080947 */ /* 0x002fea0003800000 */
[----:B------:R-:W1:Y:S02]  /*3240*/  SYNCS.PHASECHK.TRANS64.TRYWAIT P0, [UR5+0x150], R3 ;  /* 0x00015003ff0075a7 */ /* 0x000e640008001105 */
[----:B-1----:R-:W-:Y:S05]  /*3250*/  @!P0 BRA `(.L_x_60) ;  /* 0x0000004c00f88947 */ /* 0x002fea0003800000 */
.L_x_59:
[----:B------:R-:W-:-:S04]  /*3260*/  UIADD3 UR4, UPT, UPT, UR6, 0x1, URZ ;  /* 0x0000000106047890 */ /* 0x000fc8000fffe0ff */
[----:B------:R-:W-:-:S04]  /*3270*/  UISETP.NE.AND UP0, UPT, UR4, 0x2, UPT ;  /* 0x000000020400788c */ /* 0x000fc8000bf05270 */
[----:B------:R-:W-:Y:S02]  /*3280*/  USEL UR7, URZ, 0x1, UP0 ;  /* 0x00000001ff077887 */ /* 0x000fe40008000000 */
[----:B------:R-:W-:-:S04]  /*3290*/  USEL UR4, UR4, URZ, UP0 ;  /* 0x000000ff04047287 */ /* 0x000fc80008000000 */
[----:B------:R-:W-:Y:S01]  /*32a0*/  ULEA UR4, UR4, UR37, 0x3 ;  /* 0x0000002504047291 */ /* 0x000fe2000f8e18ff */
[----:B-1----:R-:W-:-:S04]  /*32b0*/  LOP3.LUT R3, R12, UR7, RZ, 0x3c, !PT ;  /* 0x000000070c037c12 */ /* 0x002fc8000f8e3cff */
[----:B------:R-:W-:-:S04]  /*32c0*/  SHF.L.U32 R0, R3, 0x1f, RZ ;  /* 0x0000001f03007819 */ /* 0x000fc800000006ff */
[----:B------:R-:W1:Y:S02]  /*32d0*/  SYNCS.PHASECHK.TRANS64 P0, [UR4+0x150], R0 ;  /* 0x00015000ff0075a7 */ /* 0x000e640008001004 */
[----:B-1----:R-:W-:Y:S05]  /*32e0*/  @P0 EXIT ;  /* 0x000000000000094d */ /* 0x002fea0003800000 */
[----:B------:R-:W-:Y:S02]  /*32f0*/  SHF.L.U32 R3, R3, 0x1f, RZ ;  /* 0x0000001f03037819 */ /* 0x000fe400000006ff */
[----:B------:R-:W-:-:S07]  /*3300*/  MOV R0, UR4 ;  /* 0x0000000400007c02 */ /* 0x000fce0008000f00 */
.L_x_61:
[----:B-1----:R1:W2:Y:S02]  /*3310*/  SYNCS.PHASECHK.TRANS64.TRYWAIT P0, [R0+URZ+0x150], R3 ;  /* 0x00015003000075a7 */ /* 0x0022a400080011ff */
[----:B--2---:R-:W-:Y:S05]  /*3320*/  @!P0 NANOSLEEP.SYNCS 0x989680 ;  /* 0x009896800000895d */ /* 0x004fea0003900000 */
[----:B------:R-:W2:Y:S02]  /*3330*/  @!P0 SYNCS.PHASECHK.TRANS64 P0, [R0+URZ+0x150], R3 ;  /* 0x00015003000085a7 */ /* 0x000ea400080010ff */
[----:B--2---:R-:W-:Y:S05]  /*3340*/  @P0 EXIT ;  /* 0x000000000000094d */ /* 0x004fea0003800000 */
[----:B------:R-:W-:Y:S05]  /*3350*/  BRA `(.L_x_61) ;  /* 0xfffffffc00ec7947 */ /* 0x000fea000383ffff */
.L_x_54:
[----:B------:R-:W-:-:S09]  /*3360*/  UISETP.NE.AND UP1, UPT, UR8, URZ, UPT ;  /* 0x000000ff0800728c */ /* 0x000fd2000bf25270 */
[----:B------:R-:W-:Y:S05]  /*3370*/  BRA.U UP1, `(.L_x_62) ;  /* 0x0000000d01947547 */ /* 0x000fea000b800000 */
[----:B------:R-:W-:Y:S01]  /*3380*/  UMOV UR4, 0x40 ;  /* 0x0000004000047882 */ /* 0x000fe20000000000 */
[----:B------:R-:W-:Y:S01]  /*3390*/  NOP ;  /* 0x0000000000007918 */ /* 0x000fe20000000000 */
[----:B------:R-:W-:Y:S01]  /*33a0*/  ULEA UR4, UR37, UR4, 0x18 ;  /* 0x0000000425047291 */ /* 0x000fe2000f8ec0ff */
[----:B------:R-:W-:Y:S02]  /*33b0*/  UMOV UR5, 0x400 ;  /* 0x0000040000057882 */ /* 0x000fe40000000000 */
[----:B------:R-:W-:-:S06]  /*33c0*/  ULEA UR37, UR37, UR5, 0x18 ;  /* 0x0000000525257291 */ /* 0x000fcc000f8ec0ff */
[----:B------:R-:W1:Y:S02]  /*33d0*/  LDS.U8 R0, [UR4+0x1c] ;  /* 0x00001c04ff007984 */ /* 0x000e640008000000 */
[----:B-1----:R-:W-:-:S13]  /*33e0*/  ISETP.NE.AND P0, PT, R0, RZ, PT ;  /* 0x000000ff0000720c */ /* 0x002fda0003f05270 */
[----:B------:R-:W-:Y:S05]  /*33f0*/  @P0 BRA `(.L_x_63) ;  /* 0x0000000000580947 */ /* 0x000fea0003800000 */
[----:B------:R-:W-:-:S13]  /*3400*/  ELECT P0, URZ, PT ;  /* 0x0000000000ff782f */ /* 0x000fda0003800000 */
[----:B------:R-:W-:Y:S05]  /*3410*/  @!P0 BRA `(.L_x_64) ;  /* 0x0000000000608947 */ /* 0x000fea0003800000 */
[----:B------:R-:W-:Y:S01]  /*3420*/  UMOV UR5, 0x10 ;  /* 0x0000001000057882 */ /* 0x000fe20000000000 */
[----:B------:R-:W-:Y:S01]  /*3430*/  HFMA2 R0, -RZ, RZ, 0, 5.9604644775390625e-08 ;  /* 0x00000001ff007431 */ /* 0x000fe200000001ff */
[----:B------:R-:W-:-:S03]  /*3440*/  MOV R2, 0xffff ;  /* 0x0000ffff00027802 */ /* 0x000fc60000000f00 */
[----:B------:R-:W-:Y:S04]  /*3450*/  DEPBAR.LE SB1, 0x36 ;  /* 0x00009d800000791a */ /* 0x000fe80000000000 */
[----:B------:R-:W1:Y:S02]  /*3460*/  UTCATOMSWS.FIND_AND_SET.ALIGN UP0, UR5, UR5 ;  /* 0x00000005000575e3 */ /* 0x000e640008000800 */
[----:B-1----:R-:W-:Y:S01]  /*3470*/  MOV R3, UR5 ;  /* 0x0000000500037c02 */ /* 0x002fe20008000f00 */
[----:B------:R-:W-:Y:S06]  /*3480*/  BRA.U UP0, `(.L_x_65) ;  /* 0x0000000100187547 */ /* 0x000fec000b800000 */
.L_x_66:
[----:B------:R-:W-:Y:S05]  /*3490*/  NANOSLEEP 0x64 ;  /* 0x000000640000795d */ /* 0x000fea0003800000 */
[----:B------:R-:W-:-:S05]  /*34a0*/  UMOV UR5, 0x10 ;  /* 0x0000001000057882 */ /* 0x000fca0000000000 */
[----:B------:R-:W-:Y:S04]  /*34b0*/  DEPBAR.LE SB1, 0x36 ;  /* 0x00009d800000791a */ /* 0x000fe80000000000 */
[----:B------:R-:W1:Y:S02]  /*34c0*/  UTCATOMSWS.FIND_AND_SET.ALIGN UP0, UR5, UR5 ;  /* 0x00000005000575e3 */ /* 0x000e640008000800 */
[----:B-1----:R-:W-:Y:S01]  /*34d0*/  MOV R3, UR5 ;  /* 0x0000000500037c02 */ /* 0x002fe20008000f00 */
[----:B------:R-:W-:Y:S05]  /*34e0*/  BRA.U !UP0, `(.L_x_66) ;  /* 0xfffffffd08e87547 */ /* 0x000fea000b83ffff */
.L_x_65:
[-C--:B------:R-:W-:Y:S02]  /*34f0*/  SHF.L.U32 R2, R2, R3.reuse, RZ ;  /* 0x0000000302027219 */ /* 0x080fe400000006ff */
[----:B------:R-:W-:Y:S01]  /*3500*/  SHF.L.U32 R0, R0, R3, RZ ;  /* 0x0000000300007219 */ /* 0x000fe200000006ff */
[----:B------:R-:W-:Y:S02]  /*3510*/  IMAD.SHL.U32 R3, R3, 0x20, RZ ;  /* 0x0000002003037824 */ /* 0x000fe400078e00ff */
[----:B------:R1:W-:Y:S04]  /*3520*/  ATOMS.OR RZ, [UR4+0x14], R2 ;  /* 0x00001402ffff798c */ /* 0x0003e8000b000004 */
[----:B------:R1:W-:Y:S04]  /*3530*/  ATOMS.OR RZ, [UR4+0x18], R0 ;  /* 0x00001800ffff798c */ /* 0x0003e8000b000004 */
[----:B------:R1:W-:Y:S01]  /*3540*/  STS [UR37+0x1f0], R3 ;  /* 0x0001f003ff007988 */ /* 0x0003e20008000825 */
[----:B------:R-:W-:Y:S05]  /*3550*/  BRA `(.L_x_64) ;  /* 0x0000000000107947 */ /* 0x000fea0003800000 */
.L_x_63:
[----:B------:R-:W-:Y:S02]  /*3560*/  MOV R0, 0xffffffff ;  /* 0xffffffff00007802 */ /* 0x000fe40000000f00 */
[----:B------:R-:W-:-:S03]  /*3570*/  MOV R2, 0x35a0 ;  /* 0x000035a000027802 */ /* 0x000fc60000000f00 */
[----:B------:R1:W-:Y:S04]  /*3580*/  STS [UR37+0x1f0], R0 ;  /* 0x0001f000ff007988 */ /* 0x0003e80008000825 */
[----:B-1-3-5:R-:W-:Y:S05]  /*3590*/  CALL.REL.NOINC `($__internal_1_$__cuda_sm10x_tcgen05_guardrail_trap_phase_invalid_during_alloc) ;  /* 0x0000005000b47944 */ /* 0x02afea0003c00000 */
.L_x_64:
[----:B------:R-:W-:Y:S05]  /*35a0*/  WARPSYNC.ALL ;  /* 0x0000000000007948 */ /* 0x000fea0003800000 */
[----:B------:R-:W2:Y:S01]  /*35b0*/  S2UR UR6, SR_CgaCtaId ;  /* 0x00000000000679c3 */ /* 0x000ea20000008800 */
[----:B------:R-:W-:Y:S01]  /*35c0*/  UMOV UR4, 0x400 ;  /* 0x0000040000047882 */ /* 0x000fe20000000000 */
[----:B------:R-:W-:-:S06]  /*35d0*/  NOP ;  /* 0x0000000000007918 */ /* 0x000fcc0000000000 */
[----:B------:R-:W-:Y:S06]  /*35e0*/  BAR.ARV 0x6, 0xa0 ;  /* 0x0182800000007b1d */ /* 0x000fec0000002000 */
[----:B------:R-:W4:Y:S01]  /*35f0*/  LDCU UR7, c[0x0][0x38c] ;  /* 0x00007180ff0777ac */ /* 0x000f220008000800 */
[----:B------:R-:W-:Y:S01]  /*3600*/  IMAD.MOV.U32 R11, RZ, RZ, 0x1 ;  /* 0x00000001ff0b7424 */ /* 0x000fe200078e00ff */
[----:B------:R-:W-:Y:S01]  /*3610*/  CS2R R8, SRZ ;  /* 0x0000000000087805 */ /* 0x000fe2000001ff00 */
[----:B------:R-:W-:Y:S01]  /*3620*/  IMAD.MOV.U32 R10, RZ, RZ, RZ ;  /* 0x000000ffff0a7224 */ /* 0x000fe200078e00ff */
[----:B------:R-:W-:Y:S01]  /*3630*/  UMOV UR18, URZ ;  /* 0x000000ff00127c82 */ /* 0x000fe20008000000 */
[----:B------:R-:W-:Y:S01]  /*3640*/  UMOV UR17, URZ ;  /* 0x000000ff00117c82 */ /* 0x000fe20008000000 */
[----:B------:R-:W-:Y:S01]  /*3650*/  UMOV UR22, 0x0 ;  /* 0x0000000000167882 */ /* 0x000fe20000000000 */
[----:B------:R-:W-:Y:S01]  /*3660*/  UMOV UR23, 0x4200490 ;  /* 0x0420049000177882 */ /* 0x000fe20000000000 */
[----:B------:R-:W-:Y:S01]  /*3670*/  UMOV UR20, 0x0 ;  /* 0x0000000000147882 */ /* 0x000fe20000000000 */
[----:B------:R-:W-:Y:S01]  /*3680*/  UMOV UR21, 0x4200490 ;  /* 0x0420049000157882 */ /* 0x000fe20000000000 */
[----:B--2---:R-:W-:Y:S01]  /*3690*/  ULEA UR6, UR6, UR4, 0x18 ;  /* 0x0000000406067291 */ /* 0x004fe2000f8ec0ff */
[----:B------:R-:W2:Y:S03]  /*36a0*/  LDCU UR4, c[0x0][0x38c] ;  /* 0x00007180ff0477ac */ /* 0x000ea60008000800 */
[----:B------:R-:W-:-:S02]  /*36b0*/  UIADD3 UR11, UPT, UPT, UR6, 0x4400, URZ ;  /* 0x00004400060b7890 */ /* 0x000fc4000fffe0ff */
[----:B----4-:R-:W-:-:S03]  /*36c0*/  UIADD3 UR7, UPT, UPT, UR7, 0x3f, URZ ;  /* 0x0000003f07077890 */ /* 0x010fc6000fffe0ff */
[----:B-1----:R-:W1:Y:S01]  /*36d0*/  LDS R0, [UR6+0x1f0] ;  /* 0x0001f006ff007984 */ /* 0x002e620008000800 */
[----:B------:R-:W-:Y:S02]  /*36e0*/  UIADD3 UR12, UPT, UPT, UR6, 0x15400, URZ ;  /* 0x00015400060c7890 */ /* 0x000fe4000fffe0ff */
[----:B------:R-:W-:Y:S02]  /*36f0*/  USHF.R.S32.HI UR5, URZ, 0x1f, UR7 ;  /* 0x0000001fff057899 */ /* 0x000fe40008011407 */
[----:B------:R-:W-:Y:S02]  /*3700*/  USHF.R.U32.HI UR11, URZ, 0x4, UR11 ;  /* 0x00000004ff0b7899 */ /* 0x000fe4000801160b */
[----:B------:R-:W-:Y:S02]  /*3710*/  ULEA.HI UR5, UR5, UR7, URZ, 0x6 ;  /* 0x0000000705057291 */ /* 0x000fe4000f8f30ff */
[----:B------:R-:W-:Y:S02]  /*3720*/  USHF.R.U32.HI UR12, URZ, 0x4, UR12 ;  /* 0x00000004ff0c7899 */ /* 0x000fe4000801160c */
[----:B------:R-:W-:-:S02]  /*3730*/  USHF.R.S32.HI UR5, URZ, 0x6, UR5 ;  /* 0x00000006ff057899 */ /* 0x000fc40008011405 */
[----:B------:R-:W-:Y:S02]  /*3740*/  ULOP3.LUT UR11, UR11, 0x3fff, URZ, 0xc0, !UPT ;  /* 0x00003fff0b0b7892 */ /* 0x000fe4000f8ec0ff */
[----:B------:R-:W-:Y:S02]  /*3750*/  UISETP.LT.AND UP0, UPT, UR5, 0x1, UPT ;  /* 0x000000010500788c */ /* 0x000fe4000bf01270 */
[----:B------:R-:W-:Y:S02]  /*3760*/  ULOP3.LUT UR12, UR12, 0x3fff, URZ, 0xc0, !UPT ;  /* 0x00003fff0c0c7892 */ /* 0x000fe4000f8ec0ff */
[----:B------:R-:W-:Y:S02]  /*3770*/  USEL UR10, UR5, 0x1, !UP0 ;  /* 0x00000001050a7887 */ /* 0x000fe4000c000000 */
[----:B------:R-:W-:Y:S02]  /*3780*/  ULOP3.LUT UR11, UR11, 0x10000, URZ, 0xfc, !UPT ;  /* 0x000100000b0b7892 */ /* 0x000fe4000f8efcff */
[----:B------:R-:W-:-:S02]  /*3790*/  ULOP3.LUT UR12, UR12, 0x10000, URZ, 0xfc, !UPT ;  /* 0x000100000c0c7892 */ /* 0x000fc4000f8efcff */
[----:B------:R-:W-:Y:S02]  /*37a0*/  UIADD3 UR10, UPT, UPT, -UR10, URZ, URZ ;  /* 0x000000ff0a0a7290 */ /* 0x000fe4000fffe1ff */
[----:B--2---:R-:W-:Y:S01]  /*37b0*/  UISETP.GE.AND UP3, UPT, UR4, 0x1, UPT ;  /* 0x000000010400788c */ /* 0x004fe2000bf66270 */
[----:B-1----:R-:W-:-:S15]  /*37c0*/  R2UR UR19, R0 ;  /* 0x00000000001372ca */ /* 0x002fde00000e0000 */
.L_x_73:
[----:B------:R-:W-:Y:S02]  /*37d0*/  LEA R0, R10, UR6, 0x3 ;  /* 0x000000060a007c11 */ /* 0x000fe4000f8e18ff */
[----:B------:R-:W-:Y:S02]  /*37e0*/  SHF.L.U32 R5, R9, 0x1f, RZ ;  /* 0x0000001f09057819 */ /* 0x000fe400000006ff */
[----:B------:R-:W-:Y:S01]  /*37f0*/  PLOP3.LUT P0, PT, PT, PT, UP3, 0x80, 0x8 ;  /* 0x000000000008781c */ /* 0x000fe20003f0f038 */
[----:B------:R-:W-:Y:S01]  /*3800*/  VIADD R3, R0, 0x150 ;  /* 0x0000015000037836 */ /* 0x000fe20000000000 */
[----:B-1----:R-:W1:Y:S02]  /*3810*/  SYNCS.PHASECHK.TRANS64.TRYWAIT P1, [R0+URZ+0x140], R5 ;  /* 0x00014005000075a7 */ /* 0x002e6400080211ff */
[----:B-1--4-:R-:W-:Y:S09]  /*3820*/  @!P1 BRA `(.L_x_67) ;  /* 0x00000048009c9947 */ /* 0x012ff20003800000 */
.L_x_160:
[----:B------:R-:W-:Y:S01]  /*3830*/  LEA R4, R10, UR6, 0x4 ;  /* 0x000000060a047c11 */ /* 0x000fe2000f8e20ff */
[----:B------:R-:W-:Y:S01]  /*3840*/  @UP3 ULEA UR4, UR17, UR6, 0x3 ;  /* 0x0000000611043291 */ /* 0x000fe2000f8e18ff */
[----:B------:R-:W-:Y:S01]  /*3850*/  PLOP3.LUT P2, PT, PT, PT, PT, 0x80, 0x8 ;  /* 0x000000000008781c */ /* 0x000fe20003f4f070 */
[----:B------:R-:W-:Y:S01]  /*3860*/  ULEA UR8, UR18, UR6, 0x3 ;  /* 0x0000000612087291 */ /* 0x000fe2000f8e18ff */
[----:B------:R-:W-:Y:S02]  /*3870*/  PRMT R3, RZ, 0x654, R3 ;  /* 0x00000654ff037816 */ /* 0x000fe40000000003 */
[----:B-1----:R-:W1:Y:S01]  /*3880*/  LDS.128 R4, [R4+0x1d0] ;  /* 0x0001d00004047984 */ /* 0x002e620000000c00 */
[----:B------:R-:W-:Y:S02]  /*3890*/  @P0 SHF.L.U32 R2, R8, 0x1f, RZ ;  /* 0x0000001f08020819 */ /* 0x000fe400000006ff */
[----:B------:R-:W-:Y:S01]  /*38a0*/  SHF.L.U32 R0, R11, 0x1f, RZ ;  /* 0x0000001f0b007819 */ /* 0x000fe200000006ff */
[----:B------:R-:W-:Y:S01]  /*38b0*/  @!PT LDS RZ, [RZ] ;  /* 0x00000000fffff984 */ /* 0x000fe20000000800 */
[----:B------:R-:W-:Y:S01]  /*38c0*/  @!PT LDS RZ, [RZ] ;  /* 0x00000000fffff984 */ /* 0x000fe20000000800 */
[----:B------:R-:W-:Y:S01]  /*38d0*/  @!PT LDS RZ, [RZ] ;  /* 0x00000000fffff984 */ /* 0x000fe20000000800 */
[----:B------:R-:W-:Y:S01]  /*38e0*/  @!PT LDS RZ, [RZ] ;  /* 0x00000000fffff984 */ /* 0x000fe20000000800 */
[----:B------:R2:W-:Y:S06]  /*38f0*/  MEMBAR.ALL.CTA ;  /* 0x0000000000007992 */ /* 0x0005ec0000008000 */
[----:B--2---:R-:W2:Y:S02]  /*3900*/  FENCE.VIEW.ASYNC.S ;  /* 0x00000000000073c6 */ /* 0x004ea40000000000 */
[----:B--2---:R2:W-:Y:S01]  /*3910*/  SYNCS.ARRIVE.TRANS64.RED.A1T0 RZ, [R3+URZ], RZ ;  /* 0x000000ff03ff79a7 */ /* 0x0045e200081004ff */
[----:B------:R2:W4:Y:S01]  /*3920*/  @P0 SYNCS.PHASECHK.TRANS64.TRYWAIT P2, [UR4], R2 ;  /* 0x00000002ff0005a7 */ /* 0x0005220008041104 */
[----:B------:R-:W-:Y:S01]  /*3930*/  ULEA.HI UR4, UR18, UR18, URZ, 0x1 ;  /* 0x0000001212047291 */ /* 0x000fe2000f8f08ff */
[----:B-1----:R-:W-:-:S03]  /*3940*/  LOP3.LUT P1, RZ, R6, 0x1, RZ, 0xc0, !PT ;  /* 0x0000000106ff7812 */ /* 0x002fc6000782c0ff */
[----:B------:R-:W-:Y:S02]  /*3950*/  USHF.L.U32 UR9, UR4, 0x6, URZ ;  /* 0x0000000604097899 */ /* 0x000fe400080006ff */
[----:B------:R-:W-:Y:S02]  /*3960*/  ULOP3.LUT UR4, UR4, 0xffe, URZ, 0xc0, !UPT ;  /* 0x00000ffe04047892 */ /* 0x000fe4000f8ec0ff */
[----:B------:R-:W-:Y:S02]  /*3970*/  ULOP3.LUT UR9, UR9, 0xffffff80, URZ, 0xc0, !UPT ;  /* 0xffffff8009097892 */ /* 0x000fe4000f8ec0ff */
[----:B------:R-:W-:Y:S02]  /*3980*/  UIADD3 UR4, UPT, UPT, -UR4, UR18, URZ ;  /* 0x0000001204047290 */ /* 0x000fe4000fffe1ff */
[----:B------:R-:W-:Y:S01]  /*3990*/  UIADD3 UR9, UPT, UPT, UR19, UR9, URZ ;  /* 0x0000000913097290 */ /* 0x000fe2000fffe0ff */
[----:B------:R-:W1:Y:S03]  /*39a0*/  SYNCS.PHASECHK.TRANS64.TRYWAIT P0, [UR8+0x180], R0 ;  /* 0x00018000ff0075a7 */ /* 0x000e660008001108 */
[----:B------:R-:W-:Y:S01]  /*39b0*/  ULEA UR9, UR4, UR9, 0x14 ;  /* 0x0000000904097291 */ /* 0x000fe2000f8ea0ff */
[----:B-12-4-:R-:W-:Y:S11]  /*39c0*/  @!P0 BRA `(.L_x_68) ;  /* 0x0000004800488947 */ /* 0x016ff60003800000 */
.L_x_162:
[----:B------:R-:W-:Y:S01]  /*39d0*/  IADD3 R10, PT, PT, R10, 0x1, RZ ;  /* 0x000000010a0a7810 */ /* 0x000fe20007ffe0ff */
[----:B------:R-:W-:Y:S06]  /*39e0*/  BRA.U !UP3, `(.L_x_69) ;  /* 0x000000010b987547 */ /* 0x000fec000b800000 */
[----:B------:R-:W-:Y:S01]  /*39f0*/  UPLOP3.LUT UP4, UPT, UPT, UPT, UPT, 0x40, 0x4 ;  /* 0x000000000004789c */ /* 0x000fe20003f8e870 */
[----:B------:R-:W-:Y:S01]  /*3a00*/  UMOV UR16, UR10 ;  /* 0x0000000a00107c82 */ /* 0x000fe20008000000 */
[----:B------:R-:W-:Y:S01]  /*3a10*/  UMOV UR15, UR5 ;  /* 0x00000005000f7c82 */ /* 0x000fe20008000000 */
[----:B------:R-:W-:-:S08]  /*3a20*/  UMOV UR14, UR17 ;  /* 0x00000011000e7c82 */ /* 0x000fd00008000000 */
.L_x_72:
[----:B------:R-:W-:Y:S02]  /*3a30*/  UIADD3 UR16, UPT, UPT, UR16, 0x1, URZ ;  /* 0x0000000110107890 */ /* 0x000fe4000fffe0ff */
[----:B--2---:R-:W-:Y:S02]  /*3a40*/  ULEA UR7, UR14, UR6, 0x3 ;  /* 0x000000060e077291 */ /* 0x004fe4000f8e18ff */
[----:B------:R-:W-:Y:S01]  /*3a50*/  UISETP.NE.AND UP0, UPT, UR16, URZ, UPT ;  /* 0x000000ff1000728c */ /* 0x000fe2000bf05270 */
[----:B----4-:R-:W-:Y:S10]  /*3a60*/  @P2 BRA `(.L_x_70) ;  /* 0x00000000000c2947 */ /* 0x010ff40003800000 */
[----:B-1----:R-:W-:Y:S04]  /*3a70*/  SHF.L.U32 R3, R8, 0x1f, RZ ;  /* 0x0000001f08037819 */ /* 0x002fe800000006ff */
[----:B------:R-:W1:Y:S02]  /*3a80*/  SYNCS.PHASECHK.TRANS64.TRYWAIT P0, [UR7], R3 ;  /* 0x00000003ff0075a7 */ /* 0x000e640008001107 */
[----:B-1----:R-:W-:Y:S05]  /*3a90*/  @!P0 BRA `(.L_x_71) ;  /* 0x00000048002c8947 */ /* 0x002fea0003800000 */
.L_x_70:
[----:B------:R-:W-:Y:S01]  /*3aa0*/  UISETP.NE.AND UP1, UPT, UR15, 0x1, UPT ;  /* 0x000000010f00788c */ /* 0x000fe2000bf25270 */
[----:B------:R-:W-:Y:S01]  /*3ab0*/  PLOP3.LUT P2, PT, PT, PT, PT, 0x80, 0x8 ;  /* 0x000000000008781c */ /* 0x000fe20003f4f070 */
[----:B------:R-:W-:Y:S02]  /*3ac0*/  UIADD3 UR17, UPT, UPT, UR14, 0x1, URZ ;  /* 0x000000010e117890 */ /* 0x000fe4000fffe0ff */
[----:B------:R-:W-:Y:S02]  /*3ad0*/  ULEA UR24, UR14, UR12, 0x9 ;  /* 0x0000000c0e187291 */ /* 0x000fe4000f8e48ff */
[----:B------:R-:W-:Y:S01]  /*3ae0*/  UISETP.NE.AND UP2, UPT, UR17, 0x11, UPT ;  /* 0x000000111100788c */ /* 0x000fe2000bf45270 */
[----:B------:R-:W-:Y:S01]  /*3af0*/  PLOP3.LUT P0, PT, PT, PT, UP1, 0x80, 0x8 ;  /* 0x000000000008781c */ /* 0x000fe20003f0f018 */
[----:B------:R-:W-:Y:S02]  /*3b00*/  ULEA UR26, UR14, UR11, 0x8 ;  /* 0x0000000b0e1a7291 */ /* 0x000fe4000f8e40ff */
[----:B------:R-:W-:Y:S02]  /*3b10*/  USEL UR13, URZ, 0x1, UP2 ;  /* 0x00000001ff0d7887 */ /* 0x000fe40009000000 */
[----:B------:R-:W-:Y:S02]  /*3b20*/  USEL UR17, UR17, URZ, UP2 ;  /* 0x000000ff11117287 */ /* 0x000fe40009000000 */
[----:B------:R-:W-:Y:S02]  /*3b30*/  UIADD3 UR30, UPT, UPT, UR24, 0x2, URZ ;  /* 0x00000002181e7890 */ /* 0x000fe4000fffe0ff */
[----:B------:R-:W-:Y:S01]  /*3b40*/  @UP1 ULEA UR4, UR17, UR6, 0x3 ;  /* 0x0000000611041291 */ /* 0x000fe2000f8e18ff */
[----:B------:R-:W-:Y:S01]  /*3b50*/  LOP3.LUT R8, R8, UR13, RZ, 0x3c, !PT ;  /* 0x0000000d08087c12 */ /* 0x000fe2000f8e3cff */
[----:B------:R-:W-:Y:S02]  /*3b60*/  UIADD3 UR28, UPT, UPT, UR26, 0x2, URZ ;  /* 0x000000021a1c7890 */ /* 0x000fe4000fffe0ff */
[----:B------:R-:W-:Y:S01]  /*3b70*/  UIADD3 UR7, UPT, UPT, UR7, 0x88, URZ ;  /* 0x0000008807077890 */ /* 0x000fe2000fffe0ff */
[----:B-1----:R-:W-:Y:S01]  /*3b80*/  @P0 SHF.L.U32 R0, R8, 0x1f, RZ ;  /* 0x0000001f08000819 */ /* 0x002fe200000006ff */
[----:B------:R-:W-:Y:S01]  /*3b90*/  UMOV UR25, 0x80004020 ;  /* 0x8000402000197882 */ /* 0x000fe20000000000 */
[----:B------:R-:W-:Y:S01]  /*3ba0*/  UMOV UR27, 0x80004020 ;  /* 0x80004020001b7882 */ /* 0x000fe20000000000 */
[----:B------:R-:W-:Y:S01]  /*3bb0*/  UMOV UR31, 0x80004020 ;  /* 0x80004020001f7882 */ /* 0x000fe20000000000 */
[----:B------:R2:W4:Y:S01]  /*3bc0*/  @P0 SYNCS.PHASECHK.TRANS64.TRYWAIT P2, [UR4], R0 ;  /* 0x00000000ff0005a7 */ /* 0x0005220008041104 */
[----:B------:R-:W-:Y:S01]  /*3bd0*/  UIADD3 UR15, UPT, UPT, UR15, -0x1, URZ ;  /* 0xffffffff0f0f7890 */ /* 0x000fe2000fffe0ff */
[----:B------:R2:W-:Y:S01]  /*3be0*/  UTCQMMA gdesc[UR26], gdesc[UR24], tmem[UR9], tmem[UR22], idesc[UR23], UP4 ;  /* 0x00ff16181a0075ea */ /* 0x0005e2000a000309 */
[----:B------:R-:W-:Y:S01]  /*3bf0*/  UPLOP3.LUT UP4, UPT, UPT, UPT, UPT, 0x80, 0x8 ;  /* 0x000000000008789c */ /* 0x000fe20003f8f070 */
[----:B------:R-:W-:Y:S01]  /*3c00*/  UMOV UR29, 0x80004020 ;  /* 0x80004020001d7882 */ /* 0x000fe20000000000 */
[----:B------:R-:W-:Y:S01]  /*3c10*/  UMOV UR14, UR17 ;  /* 0x00000011000e7c82 */ /* 0x000fe20008000000 */
[----:B------:R2:W-:Y:S01]  /*3c20*/  UTCQMMA gdesc[UR28], gdesc[UR30], tmem[UR9], tmem[UR20], idesc[UR21], UPT ;  /* 0x00ff141e1c0075ea */ /* 0x0005e2000b800309 */
[----:B------:R2:W-:Y:S01]  /*3c30*/  UTCBAR [UR7], URZ ;  /* 0x000000ff070073e9 */ /* 0x0005e200080000ff */
[----:B------:R-:W-:Y:S06]  /*3c40*/  BRA.U UP0, `(.L_x_72) ;  /* 0xfffffffd00787547 */ /* 0x000fec000b83ffff */
.L_x_69:
[----:B------:R-:W-:Y:S01]  /*3c50*/  UIADD3 UR18, UPT, UPT, UR18, 0x1, URZ ;  /* 0x0000000112127890 */ /* 0x000fe2000fffe0ff */
[C---:B------:R-:W-:Y:S01]  /*3c60*/  ISETP.NE.AND P0, PT, R10.reuse, 0x2, PT ;  /* 0x000000020a00780c */ /* 0x040fe20003f05270 */
[----:B------:R-:W-:Y:S02]  /*3c70*/  UIADD3 UR8, UPT, UPT, UR8, 0x160, URZ ;  /* 0x0000016008087890 */ /* 0x000fe4000fffe0ff */
[----:B------:R-:W-:Y:S01]  /*3c80*/  UISETP.NE.AND UP0, UPT, UR18, 0x4, UPT ;  /* 0x000000041200788c */ /* 0x000fe2000bf05270 */
[----:B-12---:R-:W-:Y:S02]  /*3c90*/  SEL R0, RZ, 0x1, P0 ;  /* 0x00000001ff007807 */ /* 0x006fe40000000000 */
[----:B------:R-:W-:Y:S01]  /*3ca0*/  SEL R10, R10, RZ, P0 ;  /* 0x000000ff0a0a7207 */ /* 0x000fe20000000000 */
[----:B------:R-:W-:Y:S01]  /*3cb0*/  USEL UR4, URZ, 0x1, UP0 ;  /* 0x00000001ff047887 */ /* 0x000fe20008000000 */
[----:B------:R-:W-:Y:S01]  /*3cc0*/  LOP3.LUT R9, R9, R0, RZ, 0x3c, !PT ;  /* 0x0000000009097212 */ /* 0x000fe200078e3cff */
[----:B------:R-:W-:Y:S01]  /*3cd0*/  USEL UR18, UR18, URZ, UP0 ;  /* 0x000000ff12127287 */ /* 0x000fe20008000000 */
[----:B------:R1:W-:Y:S03]  /*3ce0*/  UTCBAR [UR8], URZ ;  /* 0x000000ff080073e9 */ /* 0x0003e600080000ff */
[----:B------:R-:W-:Y:S01]  /*3cf0*/  LOP3.LUT R11, R11, UR4, RZ, 0x3c, !PT ;  /* 0x000000040b0b7c12 */ /* 0x000fe2000f8e3cff */
[----:B------:R-:W-:Y:S07]  /*3d00*/  @P1 BRA `(.L_x_73) ;  /* 0xfffffff800b01947 */ /* 0x000fee000383ffff */
[----:B------:R-:W2:Y:S01]  /*3d10*/  S2UR UR4, SR_CgaCtaId ;  /* 0x00000000000479c3 */ /* 0x000ea20000008800 */
[----:B------:R-:W-:Y:S01]  /*3d20*/  ELECT P0, URZ, PT ;  /* 0x0000000000ff782f */ /* 0x000fe20003800000 */
[----:B------:R-:W-:Y:S01]  /*3d30*/  IMAD.MOV.U32 R0, RZ, RZ, 0x1 ;  /* 0x00000001ff007424 */ /* 0x000fe200078e00ff */
[----:B------:R-:W-:Y:S01]  /*3d40*/  UIADD3 UR6, UPT, UPT, UR6, 0x180, URZ ;  /* 0x0000018006067890 */ /* 0x000fe2000fffe0ff */
[----:B------:R-:W-:Y:S01]  /*3d50*/  SHF.L.U32 R3, R11, 0x1f, RZ ;  /* 0x0000001f0b037819 */ /* 0x000fe200000006ff */
[----:B------:R-:W-:-:S03]  /*3d60*/  UMOV UR5, 0x40 ;  /* 0x0000004000057882 */ /* 0x000fc60000000000 */
[----:B------:R-:W-:Y:S01]  /*3d70*/  UVIRTCOUNT.DEALLOC.SMPOOL 0x80 ;  /* 0x000000800000784c */ /* 0x000fe20000000000 */
[----:B--2---:R-:W-:Y:S02]  /*3d80*/  ULEA UR4, UR4, UR5, 0x18 ;  /* 0x0000000504047291 */ /* 0x004fe4000f8ec0ff */
[----:B------:R-:W-:-:S07]  /*3d90*/  ULEA UR5, UR18, UR6, 0x3 ;  /* 0x0000000612057291 */ /* 0x000fce000f8e18ff */
[----:B------:R2:W-:Y:S02]  /*3da0*/  @P0 STS.U8 [UR4+0x1c], R0 ;  /* 0x00001c00ff000988 */ /* 0x0005e40008000004 */
[----:B------:R-:W3:Y:S02]  /*3db0*/  SYNCS.PHASECHK.TRANS64.TRYWAIT P0, [UR5], R3 ;  /* 0x00000003ff0075a7 */ /* 0x000ee40008001105 */
[----:B--23--:R-:W-:Y:S05]  /*3dc0*/  @!P0 BRA `(.L_x_74) ;  /* 0x0000004400788947 */ /* 0x00cfea0003800000 */
.L_x_165:
[----:B------:R-:W-:-:S04]  /*3dd0*/  UIADD3 UR7, UPT, UPT, UR18, 0x1, URZ ;  /* 0x0000000112077890 */ /* 0x000fc8000fffe0ff */
[----:B------:R-:W-:-:S04]  /*3de0*/  UISETP.NE.AND UP0, UPT, UR7, 0x4, UPT ;  /* 0x000000040700788c */ /* 0x000fc8000bf05270 */
[----:B-1----:R-:W-:Y:S02]  /*3df0*/  USEL UR8, URZ, 0x1, UP0 ;  /* 0x00000001ff087887 */ /* 0x002fe40008000000 */
[----:B------:R-:W-:-:S04]  /*3e00*/  USEL UR7, UR7, URZ, UP0 ;  /* 0x000000ff07077287 */ /* 0x000fc80008000000 */
[----:B------:R-:W-:Y:S01]  /*3e10*/  ULEA UR5, UR7, UR6, 0x3 ;  /* 0x0000000607057291 */ /* 0x000fe2000f8e18ff */
[----:B------:R-:W-:-:S04]  /*3e20*/  LOP3.LUT R2, R11, UR8, RZ, 0x3c, !PT ;  /* 0x000000080b027c12 */ /* 0x000fc8000f8e3cff */
[----:B--2---:R-:W-:-:S04]  /*3e30*/  SHF.L.U32 R3, R2, 0x1f, RZ ;  /* 0x0000001f02037819 */ /* 0x004fc800000006ff */
[----:B------:R-:W1:Y:S02]  /*3e40*/  SYNCS.PHASECHK.TRANS64.TRYWAIT P0, [UR5], R3 ;  /* 0x00000003ff0075a7 */ /* 0x000e640008001105 */
[----:B-1----:R-:W-:Y:S05]  /*3e50*/  @!P0 BRA `(.L_x_75) ;  /* 0x00000044006c8947 */ /* 0x002fea0003800000 */
.L_x_167:
        /* <DEDUP_REMOVED lines=9> */
.L_x_169:
[----:B------:R-:W-:-:S04]  /*3ef0*/  UIADD3 UR7, UPT, UPT, UR7, 0x1, URZ ;  /* 0x0000000107077890 */ /* 0x000fc8000fffe0ff */
[----:B------:R-:W-:-:S04]  /*3f00*/  UISETP.NE.AND UP0, UPT, UR7, 0x4, UPT ;  /* 0x000000040700788c */ /* 0x000fc8000bf05270 */
[----:B------:R-:W-:Y:S02]  /*3f10*/  USEL UR5, URZ, 0x1, UP0 ;  /* 0x00000001ff057887 */ /* 0x000fe40008000000 */
[----:B------:R-:W-:-:S04]  /*3f20*/  USEL UR7, UR7, URZ, UP0 ;  /* 0x000000ff07077287 */ /* 0x000fc80008000000 */
[----:B------:R-:W-:Y:S01]  /*3f30*/  ULEA UR7, UR7, UR6, 0x3 ;  /* 0x0000000607077291 */ /* 0x000fe2000f8e18ff */
[----:B-1----:R-:W-:-:S04]  /*3f40*/  LOP3.LUT R3, R2, UR5, RZ, 0x3c, !PT ;  /* 0x0000000502037c12 */ /* 0x002fc8000f8e3cff */
[----:B------:R-:W-:-:S04]  /*3f50*/  SHF.L.U32 R3, R3, 0x1f, RZ ;  /* 0x0000001f03037819 */ /* 0x000fc800000006ff */
[----:B------:R-:W1:Y:S02]  /*3f60*/  SYNCS.PHASECHK.TRANS64.TRYWAIT P0, [UR7], R3 ;  /* 0x00000003ff0075a7 */ /* 0x000e640008001107 */
[----:B-1----:R-:W-:Y:S05]  /*3f70*/  @!P0 BRA `(.L_x_77) ;  /* 0x0000004400548947 */ /* 0x002fea0003800000 */
.L_x_171:
[----:B------:R-:W-:Y:S01]  /*3f80*/  NOP ;  /* 0x0000000000007918 */ /* 0x000fe20000000000 */
[----:B-1----:R-:W1:Y:S01]  /*3f90*/  LDS R0, [UR4+0x14] ;  /* 0x00001404ff007984 */ /* 0x002e620008000800 */
[----:B------:R-:W-:Y:S01]  /*3fa0*/  ULOP3.LUT UR6, UR19, 0xffff, URZ, 0xc0, !UPT ;  /* 0x0000ffff13067892 */ /* 0x000fe2000f8ec0ff */
[----:B------:R-:W-:Y:S01]  /*3fb0*/  UMOV UR8, 0xffff ;  /* 0x0000ffff00087882 */ /* 0x000fe20000000000 */
[----:B------:R-:W-:Y:S02]  /*3fc0*/  UMOV UR5, 0x1 ;  /* 0x0000000100057882 */ /* 0x000fe40000000000 */
[----:B------:R-:W-:-:S04]  /*3fd0*/  USHF.R.U32.HI UR6, URZ, 0x5, UR6 ;  /* 0x00000005ff067899 */ /* 0x000fc80008011606 */
[----:B------:R-:W-:Y:S02]  /*3fe0*/  USHF.L.U32 UR8, UR8, UR6, URZ ;  /* 0x0000000608087299 */ /* 0x000fe400080006ff */
[----:B------:R-:W-:-:S04]  /*3ff0*/  USHF.L.U32 UR5, UR5, UR6, URZ ;  /* 0x0000000605057299 */ /* 0x000fc800080006ff */
[----:B-1----:R-:W-:-:S04]  /*4000*/  LOP3.LUT R0, R0, UR8, RZ, 0xc0, !PT ;  /* 0x0000000800007c12 */ /* 0x002fc8000f8ec0ff */
[----:B------:R-:W-:-:S13]  /*4010*/  ISETP.NE.AND P0, PT, R0, UR8, PT ;  /* 0x0000000800007c0c */ /* 0x000fda000bf05270 */
[----:B------:R-:W-:Y:S05]  /*4020*/  @P0 BRA `(.L_x_78) ;  /* 0x0000000000580947 */ /* 0x000fea0003800000 */
[----:B------:R-:W1:Y:S02]  /*4030*/  LDS R0, [UR4+0x18] ;  /* 0x00001804ff007984 */ /* 0x000e640008000800 */
[----:B-1----:R-:W-:-:S04]  /*4040*/  LOP3.LUT R0, R0, UR5, RZ, 0xc0, !PT ;  /* 0x0000000500007c12 */ /* 0x002fc8000f8ec0ff */
[----:B------:R-:W-:-:S13]  /*4050*/  ISETP.NE.AND P0, PT, R0, UR5, PT ;  /* 0x0000000500007c0c */ /* 0x000fda000bf05270 */
[----:B------:R-:W-:Y:S05]  /*4060*/  @P0 BRA `(.L_x_79) ;  /* 0x00000000003c0947 */ /* 0x000fea0003800000 */
[----:B------:R-:W1:Y:S01]  /*4070*/  S2R R2, SR_LANEID ;  /* 0x0000000000027919 */ /* 0x000e620000000000 */
[----:B------:R-:W-:Y:S01]  /*4080*/  ULOP3.LUT UR8, URZ, UR8, URZ, 0x33, !UPT ;  /* 0x00000008ff087292 */ /* 0x000fe2000f8e33ff */
[----:B------:R-:W-:Y:S01]  /*4090*/  LOP3.LUT R4, RZ, UR5, RZ, 0x33, !PT ;  /* 0x00000005ff047c12 */ /* 0x000fe2000f8e33ff */
[----:B------:R-:W-:Y:S02]  /*40a0*/  VOTEU.ANY UR7, UPT, PT ;  /* 0x0000000000077886 */ /* 0x000fe400038e0100 */
[----:B------:R-:W-:Y:S01]  /*40b0*/  UFLO.U32 UR7, UR7 ;  /* 0x00000007000772bd */ /* 0x000fe200080e0000 */
[----:B------:R-:W2:Y:S01]  /*40c0*/  REDUX UR5, R4 ;  /* 0x00000000040573c4 */ /* 0x000ea20000000000 */
[----:B------:R-:W-:-:S06]  /*40d0*/  IMAD.U32 R0, RZ, RZ, UR8 ;  /* 0x00000008ff007e24 */ /* 0x000fcc000f8e00ff */
[----:B------:R3:W-:Y:S01]  /*40e0*/  UTCATOMSWS.AND URZ, UR8 ;  /* 0x0000000800ff79e3 */ /* 0x0007e20008000000 */
[----:B------:R-:W4:Y:S01]  /*40f0*/  REDUX UR6, R0 ;  /* 0x00000000000673c4 */ /* 0x000f220000000000 */
[----:B-1----:R-:W-:Y:S01]  /*4100*/  ISETP.EQ.U32.AND P0, PT, R2, UR7, PT ;  /* 0x0000000702007c0c */ /* 0x002fe2000bf02070 */
[----:B--2---:R-:W-:Y:S01]  /*4110*/  IMAD.U32 R2, RZ, RZ, UR5 ;  /* 0x00000005ff027e24 */ /* 0x004fe2000f8e00ff */
[----:B----4-:R-:W-:-:S11]  /*4120*/  MOV R3, UR6 ;  /* 0x0000000600037c02 */ /* 0x010fd60008000f00 */
[----:B------:R3:W-:Y:S04]  /*4130*/  @P0 ATOMS.AND RZ, [UR4+0x14], R3 ;  /* 0x00001403ffff098c */ /* 0x0007e8000a800004 */
[----:B------:R3:W-:Y:S01]  /*4140*/  @P0 ATOMS.AND RZ, [UR4+0x18], R2 ;  /* 0x00001802ffff098c */ /* 0x0007e2000a800004 */
[----:B------:R-:W-:Y:S05]  /*4150*/  BRA `(.L_x_80) ;  /* 0x0000000000147947 */ /* 0x000fea0003800000 */
.L_x_79:
[----:B------:R-:W-:Y:S02]  /*4160*/  MOV R2, 0x4180 ;  /* 0x0000418000027802 */ /* 0x000fe40000000f00 */
[----:B----45:R-:W-:Y:S05]  /*4170*/  CALL.REL.NOINC `($__internal_0_$__cuda_sm10x_tcgen05_guardrail_trap_col_being_dealloced_not_returned_by_alloc) ;  /* 0x0000004400b07944 */ /* 0x030fea0003c00000 */
[----:B------:R-:W-:Y:S05]  /*4180*/  BRA `(.L_x_80) ;  /* 0x0000000000087947 */ /* 0x000fea0003800000 */
.L_x_78:
[----:B------:R-:W-:Y:S02]  /*4190*/  MOV R2, 0x41b0 ;  /* 0x000041b000027802 */ /* 0x000fe40000000f00 */
[----:B----45:R-:W-:Y:S05]  /*41a0*/  CALL.REL.NOINC `($__internal_2_$__cuda_sm10x_tcgen05_guardrail_trap_unallocated_columns_being_dealloced) ;  /* 0x0000004400bc7944 */ /* 0x030fea0003c00000 */
.L_x_80:
[----:B------:R-:W-:Y:S01]  /*41b0*/  NOP ;  /* 0x0000000000007918 */ /* 0x000fe20000000000 */
[----:B---3--:R-:W-:Y:S05]  /*41c0*/  EXIT ;  /* 0x000000000000794d */ /* 0x008fea0003800000 */
.L_x_62:
[----:B------:R-:W-:-:S09]  /*41d0*/  UISETP.NE.OR UP2, UPT, UR8, 0x3, !UP2 ;  /* 0x000000030800788c */ /* 0x000fd2000d745670 */
[----:B------:R-:W-:Y:S05]  /*41e0*/  BRA.U UP2, `(.L_x_81) ;  /* 0x0000000d02407547 */ /* 0x000fea000b800000 */
[----:B------:R-:W1:Y:S01]  /*41f0*/  LDC R0, c[0x0][0xb30] ;  /* 0x0002cc00ff007b82 */ /* 0x000e620000000800 */
[----:B------:R-:W2:Y:S01]  /*4200*/  LDCU.64 UR8, c[0x0][0x888] ;  /* 0x00011100ff0877ac */ /* 0x000ea20008000a00 */
[----:B------:R-:W-:Y:S02]  /*4210*/  HFMA2 R29, -RZ, RZ, 0, 0 ;  /* 0x00000000ff1d7431 */ /* 0x000fe400000001ff */
[----:B------:R-:W-:Y:S01]  /*4220*/  IMAD.MOV.U32 R31, RZ, RZ, 0x1 ;  /* 0x00000001ff1f7424 */ /* 0x000fe200078e00ff */
[----:B------:R-:W-:Y:S01]  /*4230*/  MOV R23, 0x1000 ;  /* 0x0000100000177802 */ /* 0x000fe20000000f00 */
[----:B------:R-:W4:Y:S01]  /*4240*/  LDCU.64 UR4, c[0x0][0x890] ;  /* 0x00011200ff0477ac */ /* 0x000f220008000a00 */
[----:B------:R-:W-:Y:S01]  /*4250*/  IMAD.MOV.U32 R30, RZ, RZ, RZ ;  /* 0x000000ffff1e7224 */ /* 0x000fe200078e00ff */
[----:B------:R-:W3:Y:S01]  /*4260*/  LDC R19, c[0x0][0x370] ;  /* 0x0000dc00ff137b82 */ /* 0x000ee20000000800 */
[----:B------:R-:W-:Y:S01]  /*4270*/  UMOV UR7, 0x400 ;  /* 0x0000040000077882 */ /* 0x000fe20000000000 */
[----:B------:R-:W-:-:S02]  /*4280*/  UPLOP3.LUT UP1, UPT, UPT, UPT, UPT, 0x40, 0x4 ;  /* 0x000000000004789c */ /* 0x000fc40003f2e870 */
[----:B------:R-:W-:-:S04]  /*4290*/  ULEA UR7, UR37, UR7, 0x18 ;  /* 0x0000000725077291 */ /* 0x000fc8000f8ec0ff */
[----:B------:R-:W3:Y:S01]  /*42a0*/  LDC R2, c[0x0][0xb0c] ;  /* 0x0002c300ff027b82 */ /* 0x000ee20000000800 */
[----:B------:R-:W-:Y:S02]  /*42b0*/  UIADD3 UR13, UPT, UPT, UR7, 0x118, URZ ;  /* 0x00000118070d7890 */ /* 0x000fe4000fffe0ff */
[----:B--2---:R-:W-:Y:S02]  /*42c0*/  UISETP.NE.U32.AND UP2, UPT, UR8, URZ, UPT ;  /* 0x000000ff0800728c */ /* 0x004fe4000bf45070 */
[----:B------:R-:W-:Y:S02]  /*42d0*/  UIADD3 UR17, UPT, UPT, UR7, 0x110, URZ ;  /* 0x0000011007117890 */ /* 0x000fe4000fffe0ff */
[----:B----4-:R-:W-:Y:S01]  /*42e0*/  UISETP.NE.U32.AND UP3, UPT, UR4, URZ, UPT ;  /* 0x000000ff0400728c */ /* 0x010fe2000bf65070 */
[----:B------:R-:W2:Y:S01]  /*42f0*/  LDC R18, c[0x0][0xb20] ;  /* 0x0002c800ff127b82 */ /* 0x000ea20000000800 */
[----:B-1----:R-:W-:Y:S01]  /*4300*/  ISETP.NE.AND P1, PT, R0, 0x1, PT ;  /* 0x000000010000780c */ /* 0x002fe20003f25270 */
[----:B------:R-:W-:-:S02]  /*4310*/  UISETP.NE.AND.EX UP2, UPT, UR9, URZ, UPT, UP2 ;  /* 0x000000ff0900728c */ /* 0x000fc4000bf45320 */
[----:B------:R-:W-:Y:S02]  /*4320*/  UPRMT UR13, UR37, 0x654, UR13 ;  /* 0x00000654250d7896 */ /* 0x000fe4000800000d */
[----:B------:R-:W-:Y:S02]  /*4330*/  UISETP.NE.AND.EX UP3, UPT, UR5, URZ, UPT, UP3 ;  /* 0x000000ff0500728c */ /* 0x000fe4000bf65330 */
[----:B------:R-:W1:Y:S08]  /*4340*/  LDC.64 R32, c[0x0][0x348] ;  /* 0x0000d200ff207b82 */ /* 0x000e700000000a00 */
[----:B------:R-:W4:Y:S08]  /*4350*/  LDC.64 R16, c[0x0][0xb10] ;  /* 0x0002c400ff107b82 */ /* 0x000f300000000a00 */
[----:B------:R-:W1:Y:S08]  /*4360*/  LDC.64 R6, c[0x0][0xb18] ;  /* 0x0002c600ff067b82 */ /* 0x000e700000000a00 */
[----:B------:R-:W1:Y:S08]  /*4370*/  LDC.64 R4, c[0x0][0xb28] ;  /* 0x0002ca00ff047b82 */ /* 0x000e700000000a00 */
[----:B--23--:R-:W1:Y:S02]  /*4380*/  LDC R22, c[0x0][0x374] ;  /* 0x0000dd00ff167b82 */ /* 0x00ce640000000800 */
.L_x_90:
[C---:B------:R-:W-:Y:S02]  /*4390*/  LEA R0, R30.reuse, UR7, 0x3 ;  /* 0x000000071e007c11 */ /* 0x040fe4000f8e18ff */
[----:B------:R-:W-:Y:S02]  /*43a0*/  SHF.L.U32 R3, R29, 0x1f, RZ ;  /* 0x0000001f1d037819 */ /* 0x000fe400000006ff */
[----:B------:R-:W-:Y:S02]  /*43b0*/  LEA R24, R30, UR7, 0x4 ;  /* 0x000000071e187c11 */ /* 0x000fe4000f8e20ff */
[----:B--2---:R-:W2:Y:S02]  /*43c0*/  SYNCS.PHASECHK.TRANS64.TRYWAIT P0, [R0+URZ+0x140], R3 ;  /* 0x00014003000075a7 */ /* 0x004ea400080011ff */
[----:B--2---:R-:W-:Y:S05]  /*43d0*/  @!P0 BRA `(.L_x_82) ;  /* 0x0000004000548947 */ /* 0x004fea0003800000 */
.L_x_172:
[----:B------:R-:W-:Y:S01]  /*43e0*/  ISETP.GE.AND P0, PT, R40, 0x1, PT ;  /* 0x000000012800780c */ /* 0x000fe20003f06270 */
[----:B------:R-:W3:Y:S01]  /*43f0*/  LDS.128 R24, [R24+0x1d0] ;  /* 0x0001d00018187984 */ /* 0x000ee20000000c00 */
[----:B--2---:R-:W-:Y:S01]  /*4400*/  VIADD R0, R0, 0x150 ;  /* 0x0000015000007836 */ /* 0x004fe20000000000 */
[----:B------:R-:W-:Y:S01]  /*4410*/  @!PT LDS RZ, [RZ] ;  /* 0x00000000fffff984 */ /* 0x000fe20000000800 */
[----:B------:R-:W-:Y:S01]  /*4420*/  @!PT LDS RZ, [RZ] ;  /* 0x00000000fffff984 */ /* 0x000fe20000000800 */
[----:B------:R-:W-:Y:S01]  /*4430*/  @!PT LDS RZ, [RZ] ;  /* 0x00000000fffff984 */ /* 0x000fe20000000800 */
[----:B------:R-:W-:Y:S01]  /*4440*/  @!PT LDS RZ, [RZ] ;  /* 0x00000000fffff984 */ /* 0x000fe20000000800 */
[----:B------:R2:W-:Y:S06]  /*4450*/  MEMBAR.ALL.CTA ;  /* 0x0000000000007992 */ /* 0x0005ec0000008000 */
[----:B--2---:R-:W2:Y:S01]  /*4460*/  FENCE.VIEW.ASYNC.S ;  /* 0x00000000000073c6 */ /* 0x004ea20000000000 */
[----:B------:R-:W-:Y:S04]  /*4470*/  PRMT R0, RZ, 0x654, R0 ;  /* 0x00000654ff007816 */ /* 0x000fe80000000000 */
[----:B--2---:R2:W-:Y:S01]  /*4480*/  SYNCS.ARRIVE.TRANS64.RED.A1T0 RZ, [R0+URZ], RZ ;  /* 0x000000ff00ff79a7 */ /* 0x0045e200081004ff */
[----:B---3--:R-:W-:Y:S11]  /*4490*/  LOP3.LUT P3, RZ, R26, 0x1, RZ, 0xc0, !PT ;  /* 0x000000011aff7812 */ /* 0x008ff6000786c0ff */
[----:B------:R-:W-:Y:S02]  /*44a0*/  @!UPT UIADD3 URZ, UPT, UPT, URZ, URZ, URZ ;  /* 0x000000fffffff290 */ /* 0x000fe4000fffe0ff */
[----:B------:R-:W-:Y:S02]  /*44b0*/  @P3 MOV R13, R24 ;  /* 0x00000018000d3202 */ /* 0x000fe40000000f00 */
[----:B------:R-:W-:Y:S01]  /*44c0*/  @P3 LOP3.LUT R8, R25, 0xffff, RZ, 0xc0, !PT ;  /* 0x0000ffff19083812 */ /* 0x000fe200078ec0ff */
[----:B--2---:R-:W-:Y:S06]  /*44d0*/  @!P0 BRA `(.L_x_83) ;  /* 0x0000000000a48947 */ /* 0x004fec0003800000 */
[----:B-1----:R-:W-:Y:S01]  /*44e0*/  IMAD.HI.U32 R35, R22, R7, RZ ;  /* 0x0000000716237227 */ /* 0x002fe200078e00ff */
[----:B------:R-:W-:Y:S02]  /*44f0*/  ISETP.NE.AND P0, PT, R6, 0x1, PT ;  /* 0x000000010600780c */ /* 0x000fe40003f05270 */
[----:B------:R-:W-:Y:S01]  /*4500*/  ISETP.NE.AND P2, PT, R40, 0x1, PT ;  /* 0x000000012800780c */ /* 0x000fe20003f45270 */
[----:B----4-:R-:W-:Y:S01]  /*4510*/  IMAD.HI.U32 R34, R19, R16, RZ ;  /* 0x0000001013227227 */ /* 0x010fe200078e00ff */
[----:B------:R-:W-:Y:S02]  /*4520*/  SHF.R.U32.HI R35, RZ, R18, R35 ;  /* 0x00000012ff237219 */ /* 0x000fe40000011623 */
[----:B------:R-:W-:Y:S01]  /*4530*/  ISETP.NE.AND P4, PT, R2, 0x1, PT ;  /* 0x000000010200780c */ /* 0x000fe20003f85270 */
[----:B------:R-:W-:Y:S01]  /*4540*/  IMAD.HI.U32 R36, R13, R16, RZ ;  /* 0x000000100d247227 */ /* 0x000fe200078e00ff */
[----:B------:R-:W-:Y:S02]  /*4550*/  SHF.R.U32.HI R34, RZ, R17, R34 ;  /* 0x00000011ff227219 */ /* 0x000fe40000011622 */
[----:B------:R-:W-:Y:S01]  /*4560*/  SEL R3, R22, R35, !P0 ;  /* 0x0000002316037207 */ /* 0x000fe20004000000 */
[C---:B------:R-:W-:Y:S01]  /*4570*/  IMAD.HI.U32 R35, R8.reuse, R7, RZ ;  /* 0x0000000708237227 */ /* 0x040fe200078e00ff */
[----:B------:R-:W-:Y:S02]  /*4580*/  SEL R11, R19, R34, !P4 ;  /* 0x00000022130b7207 */ /* 0x000fe40006000000 */
[----:B------:R-:W-:Y:S01]  /*4590*/  SHF.R.U32.HI R36, RZ, R17, R36 ;  /* 0x00000011ff247219 */ /* 0x000fe20000011624 */
[----:B------:R-:W-:Y:S01]  /*45a0*/  IMAD.HI.U32 R38, R3, R4, RZ ;  /* 0x0000000403267227 */ /* 0x000fe200078e00ff */
[----:B------:R-:W-:Y:S03]  /*45b0*/  SHF.R.U32.HI R35, RZ, R18, R35 ;  /* 0x00000012ff237219 */ /* 0x000fe60000011623 */
[----:B------:R-:W-:Y:S01]  /*45c0*/  IMAD.HI.U32 R34, R11, R4, RZ ;  /* 0x000000040b227227 */ /* 0x000fe200078e00ff */
[----:B------:R-:W-:Y:S02]  /*45d0*/  @P2 SHF.R.U32.HI R3, RZ, R5, R38 ;  /* 0x00000005ff032219 */ /* 0x000fe40000011626 */
[----:B------:R-:W-:Y:S02]  /*45e0*/  SEL R9, R8, R35, !P0 ;  /* 0x0000002308097207 */ /* 0x000fe40004000000 */
[----:B------:R-:W-:Y:S01]  /*45f0*/  @P2 SHF.R.U32.HI R11, RZ, R5, R34 ;  /* 0x00000005ff0b2219 */ /* 0x000fe20000011622 */
[C---:B------:R-:W-:Y:S01]  /*4600*/  IMAD R10, R40.reuse, R3, RZ ;  /* 0x00000003280a7224 */ /* 0x040fe200078e02ff */
[----:B------:R-:W-:Y:S01]  /*4610*/  SEL R3, R13, R36, !P4 ;  /* 0x000000240d037207 */ /* 0x000fe20006000000 */
[C---:B------:R-:W-:Y:S03]  /*4620*/  IMAD.HI.U32 R14, R9.reuse, R4, RZ ;  /* 0x00000004090e7227 */ /* 0x040fe600078e00ff */
[----:B------:R-:W-:Y:S01]  /*4630*/  ISETP.GE.AND P0, PT, R9, R10, PT ;  /* 0x0000000a0900720c */ /* 0x000fe20003f06270 */
[C---:B------:R-:W-:Y:S01]  /*4640*/  IMAD R12, R40.reuse, R11, RZ ;  /* 0x0000000b280c7224 */ /* 0x040fe200078e02ff */
[-C--:B------:R-:W-:Y:S04]  /*4650*/  SHF.R.U32.HI R14, RZ, R5.reuse, R14 ;  /* 0x00000005ff0e7219 */ /* 0x080fe8000001160e */
[----:B------:R-:W-:Y:S02]  /*4660*/  ISETP.GE.OR P0, PT, R3, R12, P0 ;  /* 0x0000000c0300720c */ /* 0x000fe40000706670 */
[----:B------:R-:W-:Y:S05]  /*4670*/  SEL R15, R9, R14, !P2 ;  /* 0x0000000e090f7207 */ /* 0x000fea0005000000 */
[----:B------:R-:W-:Y:S04]  /*4680*/  IMAD.MOV R14, RZ, RZ, -R15 ;  /* 0x000000ffff0e7224 */ /* 0x000fe800078e0a0f */
[----:B------:R-:W-:Y:S02]  /*4690*/  IMAD R14, R40, R14, R9 ;  /* 0x0000000e280e7224 */ /* 0x000fe400078e0209 */
[C---:B------:R-:W-:Y:S05]  /*46a0*/  @!P0 IMAD.HI.U32 R10, R3.reuse, R4, RZ ;  /* 0x00000004030a8227 */ /* 0x040fea00078e00ff */
[----:B------:R-:W-:Y:S04]  /*46b0*/  @!P0 SHF.R.U32.HI R10, RZ, R5, R10 ;  /* 0x00000005ff0a8219 */ /* 0x000fe8000001160a */
[----:B------:R-:W-:Y:S01]  /*46c0*/  @!P0 SEL R0, R3, R10, !P2 ;  /* 0x0000000a03008207 */ /* 0x000fe20005000000 */
[----:B------:R-:W-:Y:S03]  /*46d0*/  IMAD.MOV R10, RZ, RZ, -R3 ;  /* 0x000000ffff0a7224 */ /* 0x000fe600078e0a03 */
[----:B------:R-:W-:Y:S01]  /*46e0*/  @!P0 IADD3 R15, PT, PT, R15, -R0, RZ ;  /* 0x800000000f0f8210 */ /* 0x000fe20007ffe0ff */
[----:B------:R-:W-:Y:S01]  /*46f0*/  @!P0 IMAD R0, R11, R14, R0 ;  /* 0x0000000e0b008224 */ /* 0x000fe200078e0200 */
[----:B------:R-:W-:Y:S01]  /*4700*/  IADD3 R11, PT, PT, -R9, RZ, RZ ;  /* 0x000000ff090b7210 */ /* 0x000fe20007ffe1ff */
[----:B------:R-:W-:Y:S02]  /*4710*/  IMAD R13, R2, R10, R13 ;  /* 0x0000000a020d7224 */ /* 0x000fe400078e020d */
[----:B------:R-:W-:Y:S02]  /*4720*/  @!P0 IMAD R9, R15, R40, R3 ;  /* 0x000000280f098224 */ /* 0x000fe400078e0203 */
[----:B------:R-:W-:Y:S02]  /*4730*/  @!P0 IMAD.MOV.U32 R3, RZ, RZ, R0 ;  /* 0x000000ffff038224 */ /* 0x000fe400078e0000 */
[----:B------:R-:W-:Y:S02]  /*4740*/  IMAD R8, R6, R11, R8 ;  /* 0x0000000b06087224 */ /* 0x000fe400078e0208 */
[----:B------:R-:W-:Y:S02]  /*4750*/  IMAD R13, R3, R2, R13 ;  /* 0x00000002030d7224 */ /* 0x000fe400078e020d */
[----:B------:R-:W-:Y:S02]  /*4760*/  IMAD R8, R9, R6, R8 ;  /* 0x0000000609087224 */ /* 0x000fe400078e0208 */
.L_x_83:
[----:B------:R-:W-:Y:S05]  /*4770*/  BRA.U UP1, `(.L_x_84) ;  /* 0x0000000101107547 */ /* 0x000fea000b800000 */
[----:B------:R-:W-:Y:S04]  /*4780*/  MOV R0, UR6 ;  /* 0x0000000600007c02 */ /* 0x000fe80008000f00 */
[----:B------:R-:W-:Y:S04]  /*4790*/  SHF.L.U32 R3, R0, 0x1f, RZ ;  /* 0x0000001f00037819 */ /* 0x000fe800000006ff */
[----:B------:R-:W2:Y:S02]  /*47a0*/  SYNCS.PHASECHK.TRANS64.TRYWAIT P0, [UR7+0x138], R3 ;  /* 0x00013803ff0075a7 */ /* 0x000ea40008001107 */
[----:B--2---:R-:W-:Y:S05]  /*47b0*/  @!P0 BRA `(.L_x_85) ;  /* 0x0000003c00708947 */ /* 0x004fea0003800000 */
.L_x_84:
[----:B------:R-:W-:Y:S02]  /*47c0*/  R2UR UR19, R21 ;  /* 0x00000000151372ca */ /* 0x000fe400000e0000 */
[----:B------:R-:W-:Y:S02]  /*47d0*/  R2UR UR18, R20 ;  /* 0x00000000141272ca */ /* 0x000fe400000e0000 */
[----:B------:R-:W-:Y:S02]  /*47e0*/  ISETP.NE.U32.AND P2, PT, RZ, UR4, PT ;  /* 0x00000004ff007c0c */ /* 0x000fe4000bf45070 */
[----:B------:R-:W-:Y:S02]  /*47f0*/  SHF.L.U32 R12, R31, 0x1f, RZ ;  /* 0x0000001f1f0c7819 */ /* 0x000fe400000006ff */
[----:B------:R-:W-:Y:S05]  /*4800*/  ISETP.NE.AND.EX P2, PT, RZ, UR5, PT, P2 ;  /* 0x00000005ff007c0c */ /* 0x000fea000bf45320 */
[----:B------:R-:W-:Y:S02]  /*4810*/  USHF.L.U32 UR19, UR19, 0x6, URZ ;  /* 0x0000000613137899 */ /* 0x000fe400080006ff */
[----:B------:R-:W-:Y:S01]  /*4820*/  USHF.L.U32 UR18, UR18, 0x7, URZ ;  /* 0x0000000712127899 */ /* 0x000fe200080006ff */
[----:B------:R-:W-:Y:S11]  /*4830*/  BRA.U !UP3, `(.L_x_86) ;  /* 0x000000010b347547 */ /* 0x000ff6000b800000 */
[----:B------:R-:W-:Y:S01]  /*4840*/  UPLOP3.LUT UP0, UPT, UPT, UPT, UP2, 0x80, 0x8 ;  /* 0x000000000008789c */ /* 0x000fe20003f0f020 */
[----:B--2---:R-:W-:Y:S02]  /*4850*/  HFMA2 R0, -RZ, RZ, 0, 5.9604644775390625e-08 ;  /* 0x00000001ff007431 */ /* 0x004fe400000001ff */
[----:B------:R-:W-:Y:S03]  /*4860*/  IMAD.MOV.U32 R95, RZ, RZ, 0x1 ;  /* 0x00000001ff5f7424 */ /* 0x000fe600078e00ff */
[----:B------:R-:W-:Y:S05]  /*4870*/  PLOP3.LUT P0, PT, PT, PT, UP0, 0x80, 0x8 ;  /* 0x000000000008781c */ /* 0x000fea0003f0f008 */
[----:B------:R-:W2:Y:S01]  /*4880*/  @UP0 LDCU.64 UR10, c[0x0][0x888] ;  /* 0x00011100ff0a07ac */ /* 0x000ea20008000a00 */
[----:B------:R-:W-:Y:S07]  /*4890*/  @UP0 UIMAD UR8, UR36, UR4, URZ ;  /* 0x00000004240802a4 */ /* 0x000fee000f8e02ff */
[----:B------:R-:W-:Y:S01]  /*48a0*/  @!P0 PRMT R95, R0, 0x7610, R95 ;  /* 0x00007610005f8816 */ /* 0x000fe2000000005f */
[----:B--2---:R-:W-:Y:S03]  /*48b0*/  @UP0 UIMAD.WIDE UR10, UR8, 0x4, UR10 ;  /* 0x00000004080a08a5 */ /* 0x004fe6000f8e020a */
[----:B------:R-:W2:Y:S03]  /*48c0*/  @!UP0 LDCU UR8, c[0x0][0x880] ;  /* 0x00011000ff0887ac */ /* 0x000ea60008000800 */
[----:B------:R-:W-:Y:S01]  /*48d0*/  IMAD.U32 R10, RZ, RZ, UR10 ;  /* 0x0000000aff0a7e24 */ /* 0x000fe2000f8e00ff */
[----:B------:R-:W-:Y:S05]  /*48e0*/  MOV R11, UR11 ;  /* 0x0000000b000b7c02 */ /* 0x000fea0008000f00 */
[----:B-----5:R3:W5:Y:S02]  /*48f0*/  @P0 LDG.E R49, desc[UR46][R10.64] ;  /* 0x0000002e0a310981 */ /* 0x020764000c1e1900 */
[----:B--23--:R-:W-:Y:S07]  /*4900*/  @!P0 IMAD.U32 R49, RZ, RZ, UR8 ;  /* 0x00000008ff318e24 */ /* 0x00cfee000f8e00ff */
.L_x_86:
[----:B-----5:R-:W-:Y:S01]  /*4910*/  @!P2 FSETP.EQ.AND P0, PT, R49, RZ, PT ;  /* 0x000000ff3100a20b */ /* 0x020fe20003f02000 */
[----:B------:R-:W-:Y:S01]  /*4920*/  @!UPT UIADD3 URZ, UPT, UPT, URZ, URZ, URZ ;  /* 0x000000fffffff290 */ /* 0x000fe2000fffe0ff */
[----:B------:R-:W-:Y:S11]  /*4930*/  @!P2 BRA `(.L_x_87) ;  /* 0x000000000014a947 */ /* 0x000ff60003800000 */
[----:B------:R-:W-:Y:S02]  /*4940*/  LOP3.LUT P2, RZ, R95, 0xff, RZ, 0xc0, !PT ;  /* 0x000000ff5fff7812 */ /* 0x000fe4000784c0ff */
[----:B------:R-:W-:Y:S04]  /*4950*/  PLOP3.LUT P0, PT, PT, PT, UP0, 0x80, 0x8 ;  /* 0x000000000008781c */ /* 0x000fe80003f0f008 */
[----:B------:R-:W-:Y:S07]  /*4960*/  PLOP3.LUT P0, PT, P0, PT, PT, 0x8, 0x80 ;  /* 0x000000000080781c */ /* 0x000fee000070e170 */
[----:B------:R-:W-:Y:S11]  /*4970*/  @P2 FSETP.EQ.AND P0, PT, R49, RZ, PT ;  /* 0x000000ff3100220b */ /* 0x000ff60003f02000 */
[----:B------:R-:W-:Y:S02]  /*4980*/  @!UPT UIADD3 URZ, UPT, UPT, URZ, URZ, URZ ;  /* 0x000000fffffff290 */ /* 0x000fe4000fffe0ff */
.L_x_87:
[----:B------:R-:W3:Y:S01]  /*4990*/  SYNCS.PHASECHK.TRANS64.TRYWAIT P2, [UR7+0x120], R12 ;  /* 0x0001200cff0075a7 */ /* 0x000ee20008041107 */
[----:B------:R-:W-:Y:S04]  /*49a0*/  ELECT P4, URZ, PT ;  /* 0x0000000000ff782f */ /* 0x000fe80003880000 */
[----:B------:R-:W-:Y:S11]  /*49b0*/  PLOP3.LUT P4, PT, P0, P4, PT, 0xf2, 0x2f ;  /* 0x00000000002f781c */ /* 0x000ff60000789e72 */
[----:B------:R-:W-:Y:S02]  /*49c0*/  @!UPT UIADD3 URZ, UPT, UPT, URZ, URZ, URZ ;  /* 0x000000fffffff290 */ /* 0x000fe4000fffe0ff */
[----:B-1----:R-:W-:Y:S05]  /*49d0*/  @!P4 IADD3 R21, P0, PT, R32, 0x580, RZ ;  /* 0x000005802015c810 */ /* 0x002fea0007f1e0ff */
[----:B------:R-:W-:Y:S01]  /*49e0*/  @!P4 IMAD.X R20, RZ, RZ, R33, P0 ;  /* 0x000000ffff14c224 */ /* 0x000fe200000e0621 */
[----:B---3--:R-:W-:Y:S07]  /*49f0*/  @!P2 BRA `(.L_x_88) ;  /* 0x0000003800f8a947 */ /* 0x008fee0003800000 */
.L_x_175:
[----:B------:R-:W3:Y:S01]  /*4a00*/  LDC.64 R14, c[0x0][0xb10] ;  /* 0x0002c400ff0e7b82 */ /* 0x000ee20000000a00 */
[----:B------:R-:W-:Y:S01]  /*4a10*/  @!P4 R2UR UR8, R20 ;  /* 0x000000001408c2ca */ /* 0x000fe200000e0000 */
[----:B------:R-:W-:Y:S01]  /*4a20*/  VOTEU.ALL UP1, P4 ;  /* 0x0000000000ff7886 */ /* 0x000fe20002020000 */
[----:B------:R-:W-:Y:S01]  /*4a30*/  @!P4 R2UR UR9, R21 ;  /* 0x000000001509c2ca */ /* 0x000fe200000e0000 */
[----:B------:R-:W-:Y:S01]  /*4a40*/  UMOV UR10, 0x0 ;  /* 0x00000000000a7882 */ /* 0x000fe20000000000 */
[----:B------:R-:W-:Y:S03]  /*4a50*/  UMOV UR11, 0x10000000 ;  /* 0x10000000000b7882 */ /* 0x000fe60000000000 */
[----:B------:R-:W5:Y:S01]  /*4a60*/  LDC.64 R10, c[0x0][0xb18] ;  /* 0x0002c600ff0a7b82 */ /* 0x000f620000000a00 */
[----:B------:R-:W-:Y:S01]  /*4a70*/  @!UP1 UIADD3 UR16, UPT, UPT, UR7, 0x200, URZ ;  /* 0x0000020007109890 */ /* 0x000fe2000fffe0ff */
[----:B------:R-:W-:Y:S01]  /*4a80*/  @P3 SHF.R.U32.HI R28, RZ, 0x10, R25 ;  /* 0x00000010ff1c3819 */ /* 0x000fe20000011619 */
[----:B------:R-:W-:Y:S01]  /*4a90*/  VOTEU.ALL UP1, P4 ;  /* 0x0000000000ff7886 */ /* 0x000fe20002020000 */
[----:B------:R-:W-:Y:S01]  /*4aa0*/  UMOV UR20, UR36 ;  /* 0x0000002400147c82 */ /* 0x000fe20008000000 */
[----:B------:R-:W-:Y:S03]  /*4ab0*/  VIADD R30, R30, 0x1 ;  /* 0x000000011e1e7836 */ /* 0x000fe60000000000 */
[----:B--2---:R-:W2:Y:S01]  /*4ac0*/  @!P1 LDC R0, c[0x0][0xb20] ;  /* 0x0002c800ff009b82 */ /* 0x004ea20000000800 */
[----:B------:R-:W-:Y:S01]  /*4ad0*/  IMAD.U32 R21, RZ, RZ, UR8 ;  /* 0x00000008ff157e24 */ /* 0x000fe2000f8e00ff */
[----:B------:R-:W-:Y:S06]  /*4ae0*/  UPRMT UR8, UR37, 0x654, UR17 ;  /* 0x0000065425087896 */ /* 0x000fec0008000011 */
[----:B-1----:R-:W1:Y:S01]  /*4af0*/  @!P1 LDC R3, c[0x0][0xb0c] ;  /* 0x0002c300ff039b82 */ /* 0x002e620000000800 */
[----:B------:R-:W-:Y:S01]  /*4b00*/  IMAD.U32 R20, RZ, RZ, UR9 ;  /* 0x00000009ff147e24 */ /* 0x000fe2000f8e00ff */
[----:B------:R-:W-:Y:S04]  /*4b10*/  @!P4 R2UR UR15, R21 ;  /* 0x00000000150fc2ca */ /* 0x000fe800000e0000 */
[----:B------:R-:W-:Y:S01]  /*4b20*/  @!P4 R2UR UR14, R20 ;  /* 0x00000000140ec2ca */ /* 0x000fe200000e0000 */
[----:B------:R-:W-:Y:S11]  /*4b30*/  @!P4 IMAD.MOV.U32 R20, RZ, RZ, 0x1000 ;  /* 0x00001000ff14c424 */ /* 0x000ff600078e00ff */
[----:B------:R-:W-:Y:S01]  /*4b40*/  @!UPT UIADD3 URZ, UPT, UPT, URZ, URZ, URZ ;  /* 0x000000fffffff290 */ /* 0x000fe2000fffe0ff */
[----:B------:R1:W-:Y:S01]  /*4b50*/  @!UP1 UTMALDG.3D [UR16], [UR14], desc[UR10] ;  /* 0x00000a100e0095b4 */ /* 0x0003e20008011000 */
[----:B------:R1:W-:Y:S02]  /*4b60*/  @!P4 SYNCS.ARRIVE.TRANS64.RED.A0TR RZ, [UR7+0x110], R20 ;  /* 0x00011014ffffc9a7 */ /* 0x0003e40008300407 */
[----:B-1----:R-:W-:Y:S01]  /*4b70*/  @!P1 ISETP.NE.AND P2, PT, R3, 0x1, PT ;  /* 0x000000010300980c */ /* 0x002fe20003f45270 */
[C---:B---3--:R-:W-:Y:S01]  /*4b80*/  @!P1 IMAD.HI.U32 R14, R13.reuse, R14, RZ ;  /* 0x0000000e0d0e9227 */ /* 0x048fe200078e00ff */
[----:B-----5:R-:W-:Y:S03]  /*4b90*/  @!P1 ISETP.NE.AND P0, PT, R10, 0x1, PT ;  /* 0x000000010a00980c */ /* 0x020fe60003f05270 */
[C---:B------:R-:W-:Y:S01]  /*4ba0*/  @!P1 IMAD.HI.U32 R11, R8.reuse, R11, RZ ;  /* 0x0000000b080b9227 */ /* 0x040fe200078e00ff */
[----:B------:R-:W-:Y:S04]  /*4bb0*/  @!P1 SHF.R.U32.HI R14, RZ, R15, R14 ;  /* 0x0000000fff0e9219 */ /* 0x000fe8000001160e */
[----:B--2---:R-:W-:Y:S01]  /*4bc0*/  @!P1 SHF.R.U32.HI R9, RZ, R0, R11 ;  /* 0x00000000ff099219 */ /* 0x004fe2000001160b */
[----:B------:R-:W-:Y:S01]  /*4bd0*/  SYNCS.ARRIVE.TRANS64.RED.A1T0 RZ, [UR8], RZ ;  /* 0x000000ffffff79a7 */ /* 0x000fe20008100408 */
[----:B------:R-:W-:Y:S02]  /*4be0*/  @!P1 SEL R14, R13, R14, !P2 ;  /* 0x0000000e0d0e9207 */ /* 0x000fe40005000000 */
[----:B------:R-:W-:Y:S01]  /*4bf0*/  @!P1 SEL R9, R8, R9, !P0 ;  /* 0x0000000908099207 */ /* 0x000fe20004000000 */
[----:B------:R-:W1:Y:S04]  /*4c00*/  SYNCS.PHASECHK.TRANS64.TRYWAIT P5, [UR7+0x128], R12 ;  /* 0x0001280cff0075a7 */ /* 0x000e6800080a1107 */
[----:B------:R-:W-:Y:S02]  /*4c10*/  @!P1 IMAD.IADD R0, R9, 0x1, -R14 ;  /* 0x0000000109009824 */ /* 0x000fe400078e0a0e */
[----:B------:R-:W-:Y:S02]  /*4c20*/  @!P1 IMAD.IADD R9, R14, 0x1, -R9 ;  /* 0x000000010e099824 */ /* 0x000fe400078e0a09 */
[----:B------:R-:W-:Y:S02]  /*4c30*/  @!P1 IMAD R13, R0, R3, R13 ;  /* 0x00000003000d9224 */ /* 0x000fe400078e020d */
[----:B------:R-:W-:Y:S01]  /*4c40*/  @!P1 IMAD R8, R9, R10, R8 ;  /* 0x0000000a09089224 */ /* 0x000fe200078e0208 */
[----:B-1----:R-:W-:Y:S06]  /*4c50*/  @!P5 BRA `(.L_x_89) ;  /* 0x000000380078d947 */ /* 0x002fec0003800000 */
.L_x_177:
[----:B-1----:R-:W-:Y:S01]  /*4c60*/  @!P4 IADD3 R3, P0, PT, R32, 0x580, RZ ;  /* 0x000005802003c810 */ /* 0x002fe20007f1e0ff */
[----:B------:R-:W-:Y:S01]  /*4c70*/  VOTEU.ALL UP1, P4 ;  /* 0x0000000000ff7886 */ /* 0x000fe20002020000 */
[----:B------:R-:W-:Y:S01]  /*4c80*/  UMOV UR20, 0x0 ;  /* 0x0000000000147882 */ /* 0x000fe20000000000 */
[----:B------:R-:W-:Y:S01]  /*4c90*/  UMOV UR21, 0x10000000 ;  /* 0x1000000000157882 */ /* 0x000fe20000000000 */
[----:B------:R-:W-:Y:S01]  /*4ca0*/  @!P4 R2UR UR9, R3 ;  /* 0x000000000309c2ca */ /* 0x000fe200000e0000 */
[----:B------:R-:W-:Y:S01]  /*4cb0*/  @!P4 IMAD.X R0, RZ, RZ, R33, P0 ;  /* 0x000000ffff00c224 */ /* 0x000fe200000e0621 */
[----:B------:R-:W-:Y:S01]  /*4cc0*/  @!UP1 UIADD3 UR10, UPT, UPT, UR18, 0x40, URZ ;  /* 0x00000040120a9890 */ /* 0x000fe2000fffe0ff */
[----:B------:R-:W-:Y:S01]  /*4cd0*/  ISETP.NE.AND P0, PT, R30, 0x2, PT ;  /* 0x000000021e00780c */ /* 0x000fe20003f05270 */
[----:B------:R-:W-:Y:S01]  /*4ce0*/  UMOV UR11, UR19 ;  /* 0x00000013000b7c82 */ /* 0x000fe20008000000 */
[----:B------:R-:W-:Y:S01]  /*4cf0*/  UMOV UR12, UR36 ;  /* 0x00000024000c7c82 */ /* 0x000fe20008000000 */
[----:B------:R-:W-:Y:S01]  /*4d00*/  @!P4 R2UR UR8, R0 ;  /* 0x000000000008c2ca */ /* 0x000fe200000e0000 */
[----:B------:R-:W-:Y:S01]  /*4d10*/  IMAD.IADD R20, R8, 0x1, R94 ;  /* 0x0000000108147824 */ /* 0x000fe200078e025e */
[----:B------:R-:W-:Y:S01]  /*4d20*/  @P3 R2UR UR36, R28 ;  /* 0x000000001c2432ca */ /* 0x000fe200000e0000 */
[----:B------:R-:W-:Y:S01]  /*4d30*/  IMAD.IADD R21, R13, 0x1, R96 ;  /* 0x000000010d157824 */ /* 0x000fe200078e0260 */
[----:B------:R-:W-:Y:S02]  /*4d40*/  SEL R0, RZ, 0x1, P0 ;  /* 0x00000001ff007807 */ /* 0x000fe40000000000 */
[----:B------:R-:W-:Y:S01]  /*4d50*/  LOP3.LUT R31, R31, 0x1, RZ, 0x3c, !PT ;  /* 0x000000011f1f7812 */ /* 0x000fe200078e3cff */
[----:B------:R-:W-:Y:S01]  /*4d60*/  IMAD.U32 R10, RZ, RZ, UR9 ;  /* 0x00000009ff0a7e24 */ /* 0x000fe2000f8e00ff */
[----:B------:R-:W-:Y:S01]  /*4d70*/  @!UP1 UIADD3 UR9, UPT, UPT, UR7, 0x118, URZ ;  /* 0x0000011807099890 */ /* 0x000fe2000fffe0ff */
[----:B------:R-:W-:Y:S02]  /*4d80*/  LOP3.LUT R29, R29, R0, RZ, 0x3c, !PT ;  /* 0x000000001d1d7212 */ /* 0x000fe400078e3cff */
[----:B------:R-:W-:Y:S02]  /*4d90*/  SEL R30, R30, RZ, P0 ;  /* 0x000000ff1e1e7207 */ /* 0x000fe40000000000 */
[----:B------:R-:W-:Y:S01]  /*4da0*/  IMAD.U32 R11, RZ, RZ, UR8 ;  /* 0x00000008ff0b7e24 */ /* 0x000fe2000f8e00ff */
[----:B------:R-:W-:Y:S01]  /*4db0*/  @!P4 R2UR UR14, R10 ;  /* 0x000000000a0ec2ca */ /* 0x000fe200000e0000 */
[----:B------:R-:W-:Y:S01]  /*4dc0*/  @!UP1 UIADD3 UR8, UPT, UPT, UR7, 0x1200, URZ ;  /* 0x0000120007089890 */ /* 0x000fe2000fffe0ff */
[----:B------:R-:W-:Y:S02]  /*4dd0*/  VOTEU.ALL UP1, P4 ;  /* 0x0000000000ff7886 */ /* 0x000fe40002020000 */
[----:B------:R-:W-:Y:S11]  /*4de0*/  @!P4 R2UR UR15, R11 ;  /* 0x000000000b0fc2ca */ /* 0x000ff600000e0000 */
[----:B------:R-:W-:Y:S02]  /*4df0*/  @!UPT UIADD3 URZ, UPT, UPT, URZ, URZ, URZ ;  /* 0x000000fffffff290 */ /* 0x000fe4000fffe0ff */
[----:B------:R2:W-:Y:S01]  /*4e00*/  @!UP1 UTMALDG.3D [UR8], [UR14], desc[UR20] ;  /* 0x000014080e0095b4 */ /* 0x0005e20008011000 */
[----:B------:R2:W-:Y:S01]  /*4e10*/  @!P4 SYNCS.ARRIVE.TRANS64.RED.A0TR RZ, [UR7+0x118], R23 ;  /* 0x00011817ffffc9a7 */ /* 0x0005e20008300407 */
[----:B------:R-:W-:Y:S01]  /*4e20*/  UPLOP3.LUT UP1, UPT, UPT, UPT, UPT, 0x80, 0x8 ;  /* 0x000000000008789c */ /* 0x000fe20003f2f070 */
[----:B------:R-:W-:Y:S01]  /*4e30*/  SYNCS.ARRIVE.TRANS64.RED.A1T0 RZ, [UR13], RZ ;  /* 0x000000ffffff79a7 */ /* 0x000fe2000810040d */
[----:B------:R-:W-:Y:S09]  /*4e40*/  @P3 BRA `(.L_x_90) ;  /* 0xfffffff400503947 */ /* 0x000ff2000383ffff */
[----:B------:R-:W-:-:S04]  /*4e50*/  SHF.L.U32 R3, R31, 0x1f, RZ ;  /* 0x0000001f1f037819 */ /* 0x000fc800000006ff */
[----:B------:R-:W1:Y:S02]  /*4e60*/  SYNCS.PHASECHK.TRANS64.TRYWAIT P0, [UR7+0x120], R3 ;  /* 0x00012003ff0075a7 */ /* 0x000e640008001107 */
[----:B-1----:R-:W-:Y:S05]  /*4e70*/  @!P0 BRA `(.L_x_91) ;  /* 0x0000003800088947 */ /* 0x002fea0003800000 */
.L_x_179:
[----:B-1----:R-:W-:-:S07]  /*4e80*/  MOV R0, UR7 ;  /* 0x0000000700007c02 */ /* 0x002fce0008000f00 */
.L_x_92:
[----:B-1----:R-:W-:-:S04]  /*4e90*/  SHF.L.U32 R3, R31, 0x1f, RZ ;  /* 0x0000001f1f037819 */ /* 0x002fc800000006ff */
[----:B------:R1:W3:Y:S03]  /*4ea0*/  SYNCS.PHASECHK.TRANS64.TRYWAIT P0, [R0+URZ+0x128], R3 ;  /* 0x00012803000075a7 */ /* 0x0002e600080011ff */
[----:B---3--:R-:W-:Y:S05]  /*4eb0*/  @!P0 NANOSLEEP.SYNCS 0x989680 ;  /* 0x009896800000895d */ /* 0x008fea0003900000 */
[----:B------:R-:W3:Y:S02]  /*4ec0*/  @!P0 SYNCS.PHASECHK.TRANS64 P0, [R0+URZ+0x128], R3 ;  /* 0x00012803000085a7 */ /* 0x000ee400080010ff */
[----:B--23--:R-:W-:Y:S05]  /*4ed0*/  @P0 EXIT ;  /* 0x000000000000094d */ /* 0x00cfea0003800000 */
[----:B------:R-:W-:Y:S05]  /*4ee0*/  BRA `(.L_x_92) ;  /* 0xfffffffc00e87947 */ /* 0x000fea000383ffff */
.L_x_81:
[----:B------:R-:W-:-:S06]  /*4ef0*/  UISETP.GE.AND UP1, UPT, UR8, 0x4, UPT ;  /* 0x000000040800788c */ /* 0x000fcc000bf26270 */
[----:B------:R-:W-:-:S13]  /*4f00*/  PLOP3.LUT P0, PT, PT, PT, UP1, 0x80, 0x8 ;  /* 0x000000000008781c */ /* 0x000fda0003f0f018 */
[----:B------:R-:W-:Y:S05]  /*4f10*/  @!P0 EXIT ;  /* 0x000000000000894d */ /* 0x000fea0003800000 */
[----:B------:R-:W-:Y:S01]  /*4f20*/  BAR.SYNC.DEFER_BLOCKING 0x6, 0xa0 ;  /* 0x0182800000007b1d */ /* 0x000fe20000010000 */
[C---:B------:R-:W-:Y:S01]  /*4f30*/  IMAD.SHL.U32 R7, R108.reuse, 0x40, RZ ;  /* 0x000000406c077824 */ /* 0x040fe200078e00ff */
[C---:B------:R-:W-:Y:S01]  /*4f40*/  LOP3.LUT R110, R108.reuse, 0x60, RZ, 0xc0, !PT ;  /* 0x000000606c6e7812 */ /* 0x040fe200078ec0ff */
[C---:B------:R-:W-:Y:S01]  /*4f50*/  IMAD.SHL.U32 R100, R108.reuse, 0x20, RZ ;  /* 0x000000206c647824 */ /* 0x040fe200078e00ff */
[----:B------:R-:W-:Y:S01]  /*4f60*/  CS2R R106, SRZ ;  /* 0x00000000006a7805 */ /* 0x000fe2000001ff00 */
[C---:B------:R-:W-:Y:S01]  /*4f70*/  IMAD.SHL.U32 R0, R108.reuse, 0x2, RZ ;  /* 0x000000026c007824 */ /* 0x040fe200078e00ff */
[----:B------:R-:W-:Y:S02]  /*4f80*/  UMOV UR49, 0x400 ;  /* 0x0000040000317882 */ /* 0x000fe40000000000 */
[----:B------:R-:W1:Y:S01]  /*4f90*/  LDC R99, c[0x0][0x370] ;  /* 0x0000dc00ff637b82 */ /* 0x000e620000000800 */
[----:B------:R-:W-:Y:S01]  /*4fa0*/  ULEA UR49, UR37, UR49, 0x18 ;  /* 0x0000003125317291 */ /* 0x000fe2000f8ec0ff */
[----:B------:R-:W-:Y:S01]  /*4fb0*/  LOP3.LUT R5, R7, 0x180, RZ, 0xc0, !PT ;  /* 0x0000018007057812 */ /* 0x000fe200078ec0ff */
[----:B------:R-:W-:Y:S01]  /*4fc0*/  IMAD.U32 R46, R108, 0x10000, RZ ;  /* 0x000100006c2e7824 */ /* 0x000fe200078e00ff */
[----:B------:R-:W-:Y:S01]  /*4fd0*/  LOP3.LUT R100, R100, 0xc00, RZ, 0xc0, !PT ;  /* 0x00000c0064647812 */ /* 0x000fe200078ec0ff */
[----:B------:R-:W-:Y:S01]  /*4fe0*/  UIADD3 UR4, UPT, UPT, UR49, 0x2200, URZ ;  /* 0x0000220031047890 */ /* 0x000fe2000fffe0ff */
[----:B------:R-:W-:Y:S01]  /*4ff0*/  LOP3.LUT R0, R5, 0x20, R0, 0xf8, !PT ;  /* 0x0000002005007812 */ /* 0x000fe200078ef800 */
[----:B------:R-:W-:Y:S01]  /*5000*/  IMAD.SHL.U32 R5, R108, 0x8, RZ ;  /* 0x000000086c057824 */ /* 0x000fe200078e00ff */
[----:B------:R-:W2:Y:S01]  /*5010*/  LDC R42, c[0x0][0xb0c] ;  /* 0x0002c300ff2a7b82 */ /* 0x000ea20000000800 */
[----:B------:R-:W-:Y:S01]  /*5020*/  LOP3.LUT R100, R100, 0x40, R7, 0xf8, !PT ;  /* 0x0000004064647812 */ /* 0x000fe200078ef807 */
[----:B------:R-:W-:Y:S01]  /*5030*/  IMAD.MOV.U32 R44, RZ, RZ, RZ ;  /* 0x000000ffff2c7224 */ /* 0x000fe200078e00ff */
[----:B------:R-:W-:Y:S01]  /*5040*/  LOP3.LUT R46, R46, 0x600000, RZ, 0xc0, !PT ;  /* 0x006000002e2e7812 */ /* 0x000fe200078ec0ff */
[----:B------:R-:W-:Y:S01]  /*5050*/  IMAD.MOV.U32 R112, RZ, RZ, RZ ;  /* 0x000000ffff707224 */ /* 0x000fe200078e00ff */
[----:B------:R-:W-:-:S02]  /*5060*/  LOP3.LUT R108, R108, 0x2, RZ, 0xc0, !PT ;  /* 0x000000026c6c7812 */ /* 0x000fc400078ec0ff */
[----:B------:R-:W-:Y:S02]  /*5070*/  CS2R R104, SRZ ;  /* 0x0000000000687805 */ /* 0x000fe4000001ff00 */
[----:B------:R-:W-:Y:S01]  /*5080*/  LOP3.LUT R5, R0, 0x30, R5, 0x78, !PT ;  /* 0x0000003000057812 */ /* 0x000fe200078e7805 */
[----:B------:R-:W4:Y:S01]  /*5090*/  LDC R97, c[0x0][0xb20] ;  /* 0x0002c800ff617b82 */ /* 0x000f220000000800 */
[----:B------:R-:W3:Y:S01]  /*50a0*/  LDS R3, [UR49+0x1f0] ;  /* 0x0001f031ff037984 */ /* 0x000ee20008000800 */
[----:B------:R-:W-:Y:S01]  /*50b0*/  LOP3.LUT R100, R100, 0x200, R7, 0xf8, !PT ;  /* 0x0000020064647812 */ /* 0x000fe200078ef807 */
[----:B------:R-:W-:Y:S01]  /*50c0*/  IMAD.MOV R102, RZ, RZ, -R108 ;  /* 0x000000ffff667224 */ /* 0x000fe200078e0a6c */
[----:B------:R-:W1:Y:S01]  /*50d0*/  LDCU.64 UR52, c[0x0][0x348] ;  /* 0x00006900ff3477ac */ /* 0x000e620008000a00 */
[----:B------:R-:W-:Y:S01]  /*50e0*/  IMAD.U32 R109, RZ, RZ, UR4 ;  /* 0x00000004ff6d7e24 */ /* 0x000fe2000f8e00ff */
[----:B------:R-:W-:Y:S02]  /*50f0*/  LOP3.LUT R100, R100, R5, RZ, 0xfc, !PT ;  /* 0x0000000564647212 */ /* 0x000fe400078efcff */
[----:B------:R-:W1:Y:S01]  /*5100*/  LDC R41, c[0x0][0xb30] ;  /* 0x0002cc00ff297b82 */ /* 0x000e620000000800 */
[----:B------:R-:W1:Y:S01]  /*5110*/  LDCU.64 UR38, c[0x0][0x888] ;  /* 0x00011100ff2677ac */ /* 0x000e620008000a00 */
[----:B------:R-:W1:Y:S06]  /*5120*/  LDCU.64 UR44, c[0x0][0x890] ;  /* 0x00011200ff2c77ac */ /* 0x000e6c0008000a00 */
[----:B------:R-:W1:Y:S01]  /*5130*/  LDC.64 R92, c[0x0][0xb10] ;  /* 0x0002c400ff5c7b82 */ /* 0x000e620000000a00 */
[----:B------:R-:W-:-:S07]  /*5140*/  UIADD3 UR48, UPT, UPT, UR49, 0x200, URZ ;  /* 0x0000020031307890 */ /* 0x000fce000fffe0ff */
[----:B------:R-:W1:Y:S08]  /*5150*/  LDC.64 R38, c[0x0][0xb18] ;  /* 0x0002c600ff267b82 */ /* 0x000e700000000a00 */
[----:B------:R-:W1:Y:S08]  /*5160*/  LDC.64 R36, c[0x0][0xb28] ;  /* 0x0002ca00ff247b82 */ /* 0x000e700000000a00 */
[----:B------:R-:W1:Y:S01]  /*5170*/  LDC.64 R90, c[0x0][0x8b0] ;  /* 0x00022c00ff5a7b82 */ /* 0x000e620000000a00 */
[----:B---3--:R-:W-:-:S07]  /*5180*/  IMAD.IADD R46, R3, 0x1, R46 ;  /* 0x00000001032e7824 */ /* 0x008fce00078e022e */
[----:B------:R-:W3:Y:S08]  /*5190*/  LDC.64 R88, c[0x0][0x8a8] ;  /* 0x00022a00ff587b82 */ /* 0x000ef00000000a00 */
[----:B--2-4-:R-:W1:Y:S02]  /*51a0*/  LDC R98, c[0x0][0x374] ;  /* 0x0000dd00ff627b82 */ /* 0x014e640000000800 */
.L_x_118:
[----:B------:R-:W-:Y:S02]  /*51b0*/  LEA R0, R112, UR49, 0x3 ;  /* 0x0000003170007c11 */ /* 0x000fe4000f8e18ff */
[----:B------:R-:W-:Y:S02]  /*51c0*/  SHF.L.U32 R3, R106, 0x1f, RZ ;  /* 0x0000001f6a037819 */ /* 0x000fe400000006ff */
[----:B------:R-:W-:Y:S02]  /*51d0*/  LEA R16, R112, UR49, 0x4 ;  /* 0x0000003170107c11 */ /* 0x000fe4000f8e20ff */
[----:B------:R-:W2:Y:S02]  /*51e0*/  SYNCS.PHASECHK.TRANS64.TRYWAIT P0, [R0+URZ+0x140], R3 ;  /* 0x00014003000075a7 */ /* 0x000ea400080011ff */
[----:B-12---:R-:W-:Y:S05]  /*51f0*/  @!P0 BRA `(.L_x_93) ;  /* 0x0000003400408947 */ /* 0x006fea0003800000 */
.L_x_180:
[----:B------:R-:W4:Y:S01]  /*5200*/  LDC.64 R12, c[0x0][0xb10] ;  /* 0x0002c400ff0c7b82 */ /* 0x000f220000000a00 */
[----:B------:R-:W3:Y:S01]  /*5210*/  LDS.128 R16, [R16+0x1d0] ;  /* 0x0001d00010107984 */ /* 0x000ee20000000c00 */
[----:B-1----:R-:W-:Y:S01]  /*5220*/  ISETP.NE.AND P1, PT, R41, 0x1, PT ;  /* 0x000000012900780c */ /* 0x002fe20003f25270 */
[----:B--2---:R-:W-:Y:S01]  /*5230*/  VIADD R0, R0, 0x150 ;  /* 0x0000015000007836 */ /* 0x004fe20000000000 */
[----:B------:R-:W-:Y:S04]  /*5240*/  ISETP.GE.AND P0, PT, R40, 0x1, PT ;  /* 0x000000012800780c */ /* 0x000fe80003f06270 */
[----:B------:R-:W1:Y:S01]  /*5250*/  LDC.64 R10, c[0x0][0xb18] ;  /* 0x0002c600ff0a7b82 */ /* 0x000e620000000a00 */
[----:B------:R-:W-:Y:S01]  /*5260*/  PRMT R0, RZ, 0x654, R0 ;  /* 0x00000654ff007816 */ /* 0x000fe20000000000 */
[----:B------:R-:W-:Y:S01]  /*5270*/  @!PT LDS RZ, [RZ] ;  /* 0x00000000fffff984 */ /* 0x000fe20000000800 */
[----:B------:R-:W-:Y:S01]  /*5280*/  @!PT LDS RZ, [RZ] ;  /* 0x00000000fffff984 */ /* 0x000fe20000000800 */
[----:B------:R-:W-:Y:S01]  /*5290*/  @!PT LDS RZ, [RZ] ;  /* 0x00000000fffff984 */ /* 0x000fe20000000800 */
[----:B------:R-:W-:Y:S01]  /*52a0*/  @!PT LDS RZ, [RZ] ;  /* 0x00000000fffff984 */ /* 0x000fe20000000800 */
[----:B------:R2:W-:Y:S06]  /*52b0*/  MEMBAR.ALL.CTA ;  /* 0x0000000000007992 */ /* 0x0005ec0000008000 */
[----:B--2---:R-:W2:Y:S01]  /*52c0*/  FENCE.VIEW.ASYNC.S ;  /* 0x00000000000073c6 */ /* 0x004ea20000000000 */
[----:B------:R-:W1:Y:S08]  /*52d0*/  @!P1 LDC R14, c[0x0][0xb20] ;  /* 0x0002c800ff0e9b82 */ /* 0x000e700000000800 */
[----:B------:R-:W1:Y:S01]  /*52e0*/  @!P1 LDC R9, c[0x0][0xb0c] ;  /* 0x0002c300ff099b82 */ /* 0x000e620000000800 */
[----:B--2---:R2:W-:Y:S01]  /*52f0*/  SYNCS.ARRIVE.TRANS64.RED.A1T0 RZ, [R0+URZ], RZ ;  /* 0x000000ff00ff79a7 */ /* 0x0045e200081004ff */
[----:B---3--:R-:W-:Y:S04]  /*5300*/  LOP3.LUT P4, RZ, R18, 0x1, RZ, 0xc0, !PT ;  /* 0x0000000112ff7812 */ /* 0x008fe8000788c0ff */
[----:B------:R-:W-:Y:S09]  /*5310*/  P2R R111, PR, RZ, 0x10 ;  /* 0x00000010ff6f7803 */ /* 0x000ff20000000000 */
[----:B------:R-:W-:Y:S02]  /*5320*/  @P4 MOV R45, R16 ;  /* 0x00000010002d4202 */ /* 0x000fe40000000f00 */
[----:B------:R-:W-:Y:S01]  /*5330*/  @P4 LOP3.LUT R43, R17, 0xffff, RZ, 0xc0, !PT ;  /* 0x0000ffff112b4812 */ /* 0x000fe200078ec0ff */
[----:B--2-4-:R-:W-:Y:S06]  /*5340*/  @!P0 BRA `(.L_x_94) ;  /* 0x0000000000a48947 */ /* 0x014fec0003800000 */
[----:B------:R-:W-:Y:S01]  /*5350*/  IMAD.HI.U32 R24, R98, R39, RZ ;  /* 0x0000002762187227 */ /* 0x000fe200078e00ff */
[----:B------:R-:W-:Y:S02]  /*5360*/  ISETP.NE.AND P0, PT, R38, 0x1, PT ;  /* 0x000000012600780c */ /* 0x000fe40003f05270 */
[----:B------:R-:W-:Y:S01]  /*5370*/  ISETP.NE.AND P2, PT, R40, 0x1, PT ;  /* 0x000000012800780c */ /* 0x000fe20003f45270 */
[-C--:B------:R-:W-:Y:S01]  /*5380*/  IMAD.HI.U32 R22, R99, R92.reuse, RZ ;  /* 0x0000005c63167227 */ /* 0x080fe200078e00ff */
[----:B------:R-:W-:Y:S02]  /*5390*/  SHF.R.U32.HI R23, RZ, R97, R24 ;  /* 0x00000061ff177219 */ /* 0x000fe40000011618 */
[----:B------:R-:W-:Y:S01]  /*53a0*/  ISETP.NE.AND P3, PT, R42, 0x1, PT ;  /* 0x000000012a00780c */ /* 0x000fe20003f65270 */
[----:B------:R-:W-:Y:S01]  /*53b0*/  IMAD.HI.U32 R28, R43, R39, RZ ;  /* 0x000000272b1c7227 */ /* 0x000fe200078e00ff */
[----:B------:R-:W-:Y:S02]  /*53c0*/  SHF.R.U32.HI R22, RZ, R93, R22 ;  /* 0x0000005dff167219 */ /* 0x000fe40000011616 */
[----:B------:R-:W-:Y:S01]  /*53d0*/  SEL R3, R98, R23, !P0 ;  /* 0x0000001762037207 */ /* 0x000fe20004000000 */
[----:B------:R-:W-:Y:S01]  /*53e0*/  IMAD.HI.U32 R26, R45, R92, RZ ;  /* 0x0000005c2d1a7227 */ /* 0x000fe200078e00ff */
[----:B------:R-:W-:Y:S03]  /*53f0*/  SEL R7, R99, R22, !P3 ;  /* 0x0000001663077207 */ /* 0x000fe60005800000 */
[-C--:B------:R-:W-:Y:S01]  /*5400*/  IMAD.HI.U32 R22, R3, R36.reuse, RZ ;  /* 0x0000002403167227 */ /* 0x080fe200078e00ff */
[----:B------:R-:W-:Y:S03]  /*5410*/  SHF.R.U32.HI R26, RZ, R93, R26 ;  /* 0x0000005dff1a7219 */ /* 0x000fe6000001161a */
[----:B------:R-:W-:Y:S01]  /*5420*/  IMAD.HI.U32 R24, R7, R36, RZ ;  /* 0x0000002407187227 */ /* 0x000fe200078e00ff */
[----:B------:R-:W-:Y:S02]  /*5430*/  @P2 SHF.R.U32.HI R3, RZ, R37, R22 ;  /* 0x00000025ff032219 */ /* 0x000fe40000011616 */
[----:B------:R-:W-:Y:S02]  /*5440*/  SHF.R.U32.HI R22, RZ, R97, R28 ;  /* 0x00000061ff167219 */ /* 0x000fe4000001161c */
[----:B------:R-:W-:Y:S01]  /*5450*/  @P2 SHF.R.U32.HI R7, RZ, R37, R24 ;  /* 0x00000025ff072219 */ /* 0x000fe20000011618 */
[C---:B------:R-:W-:Y:S01]  /*5460*/  IMAD R2, R40.reuse, R3, RZ ;  /* 0x0000000328027224 */ /* 0x040fe200078e02ff */
[----:B------:R-:W-:Y:S02]  /*5470*/  SEL R5, R43, R22, !P0 ;  /* 0x000000162b057207 */ /* 0x000fe40004000000 */
[----:B------:R-:W-:Y:S01]  /*5480*/  SEL R3, R45, R26, !P3 ;  /* 0x0000001a2d037207 */ /* 0x000fe20005800000 */
[----:B------:R-:W-:Y:S01]  /*5490*/  IMAD R4, R40, R7, RZ ;  /* 0x0000000728047224 */ /* 0x000fe200078e02ff */
[C---:B------:R-:W-:Y:S01]  /*54a0*/  ISETP.GE.AND P0, PT, R5.reuse, R2, PT ;  /* 0x000000020500720c */ /* 0x040fe20003f06270 */
[----:B------:R-:W-:Y:S03]  /*54b0*/  IMAD.HI.U32 R6, R5, R36, RZ ;  /* 0x0000002405067227 */ /* 0x000fe600078e00ff */
[----:B------:R-:W-:Y:S01]  /*54c0*/  ISETP.GE.OR P0, PT, R3, R4, P0 ;  /* 0x000000040300720c */ /* 0x000fe20000706670 */
[----:B------:R-:W-:Y:S01]  /*54d0*/  IMAD.MOV R4, RZ, RZ, -R3 ;  /* 0x000000ffff047224 */ /* 0x000fe200078e0a03 */
[-C--:B------:R-:W-:Y:S03]  /*54e0*/  SHF.R.U32.HI R6, RZ, R37.reuse, R6 ;  /* 0x00000025ff067219 */ /* 0x080fe60000011606 */
[----:B------:R-:W-:Y:S01]  /*54f0*/  IMAD R45, R42, R4, R45 ;  /* 0x000000042a2d7224 */ /* 0x000fe200078e022d */
[----:B------:R-:W-:Y:S05]  /*5500*/  SEL R15, R5, R6, !P2 ;  /* 0x00000006050f7207 */ /* 0x000fea0005000000 */
[----:B------:R-:W-:Y:S02]  /*5510*/  IMAD.MOV R6, RZ, RZ, -R15 ;  /* 0x000000ffff067224 */ /* 0x000fe400078e0a0f */
[C---:B------:R-:W-:Y:S04]  /*5520*/  @!P0 IMAD.HI.U32 R2, R3.reuse, R36, RZ ;  /* 0x0000002403028227 */ /* 0x040fe800078e00ff */
[----:B------:R-:W-:Y:S01]  /*5530*/  IMAD R6, R40, R6, R5 ;  /* 0x0000000628067224 */ /* 0x000fe200078e0205 */
[----:B------:R-:W-:Y:S04]  /*5540*/  @!P0 SHF.R.U32.HI R2, RZ, R37, R2 ;  /* 0x00000025ff028219 */ /* 0x000fe80000011602 */
[----:B------:R-:W-:Y:S02]  /*5550*/  @!P0 SEL R0, R3, R2, !P2 ;  /* 0x0000000203008207 */ /* 0x000fe40005000000 */
[----:B------:R-:W-:Y:S02]  /*5560*/  IADD3 R2, PT, PT, -R5, RZ, RZ ;  /* 0x000000ff05027210 */ /* 0x000fe40007ffe1ff */
[----:B------:R-:W-:Y:S01]  /*5570*/  @!P0 IADD3 R8, PT, PT, R15, -R0, RZ ;  /* 0x800000000f088210 */ /* 0x000fe20007ffe0ff */
[----:B------:R-:W-:Y:S02]  /*5580*/  @!P0 IMAD R0, R7, R6, R0 ;  /* 0x0000000607008224 */ /* 0x000fe400078e0200 */
[----:B------:R-:W-:Y:S02]  /*5590*/  IMAD R43, R38, R2, R43 ;  /* 0x00000002262b7224 */ /* 0x000fe400078e022b */
[----:B------:R-:W-:Y:S02]  /*55a0*/  @!P0 IMAD R5, R8, R40, R3 ;  /* 0x0000002808058224 */ /* 0x000fe400078e0203 */
[----:B------:R-:W-:Y:S04]  /*55b0*/  @!P0 IMAD.MOV.U32 R3, RZ, RZ, R0 ;  /* 0x000000ffff038224 */ /* 0x000fe800078e0000 */
[----:B------:R-:W-:Y:S02]  /*55c0*/  IMAD R45, R3, R42, R45 ;  /* 0x0000002a032d7224 */ /* 0x000fe400078e022d */
[----:B------:R-:W-:Y:S07]  /*55d0*/  IMAD R43, R5, R38, R43 ;  /* 0x00000026052b7224 */ /* 0x000fee00078e022b */
.L_x_94:
[----:B-1----:R-:W-:Y:S01]  /*55e0*/  @!P1 ISETP.NE.AND P0, PT, R10, 0x1, PT ;  /* 0x000000010a00980c */ /* 0x002fe20003f05270 */
[----:B------:R-:W-:Y:S01]  /*55f0*/  @!P1 IMAD.HI.U32 R0, R45, R12, RZ ;  /* 0x0000000c2d009227 */ /* 0x000fe200078e00ff */
[----:B------:R-:W-:Y:S01]  /*5600*/  @!P1 ISETP.NE.AND P2, PT, R9, 0x1, PT ;  /* 0x000000010900980c */ /* 0x000fe20003f45270 */
[----:B------:R-:W-:Y:S01]  /*5610*/  ULOP3.LUT UP0, URZ, UR48, 0x1b0, URZ, 0xc0, !UPT ;  /* 0x000001b030ff7892 */ /* 0x000fe2000f80c0ff */
[----:B------:R-:W-:Y:S01]  /*5620*/  R2UR UR42, R21 ;  /* 0x00000000152a72ca */ /* 0x000fe200000e0000 */
[----:B------:R-:W-:Y:S01]  /*5630*/  @!P1 IMAD.HI.U32 R3, R43, R11, RZ ;  /* 0x0000000b2b039227 */ /* 0x000fe200078e00ff */
[----:B------:R-:W-:Y:S02]  /*5640*/  @!P1 SHF.R.U32.HI R0, RZ, R13, R0 ;  /* 0x0000000dff009219 */ /* 0x000fe40000011600 */
[----:B------:R-:W-:Y:S01]  /*5650*/  R2UR UR41, R20 ;  /* 0x00000000142972ca */ /* 0x000fe200000e0000 */
[----:B------:R-:W-:Y:S01]  /*5660*/  VIADD R112, R112, 0x1 ;  /* 0x0000000170707836 */ /* 0x000fe20000000000 */
[----:B------:R-:W-:Y:S02]  /*5670*/  @!P1 SHF.R.U32.HI R2, RZ, R14, R3 ;  /* 0x0000000eff029219 */ /* 0x000fe40000011603 */
[----:B------:R-:W-:Y:S02]  /*5680*/  @!P1 SEL R3, R45, R0, !P2 ;  /* 0x000000002d039207 */ /* 0x000fe40005000000 */
[----:B------:R-:W-:Y:S02]  /*5690*/  @!P1 SEL R2, R43, R2, !P0 ;  /* 0x000000022b029207 */ /* 0x000fe40004000000 */
[----:B------:R-:W-:Y:S01]  /*56a0*/  @P4 SHF.R.U32.HI R103, RZ, 0x10, R17 ;  /* 0x00000010ff674819 */ /* 0x000fe20000011611 */
[----:B------:R-:W-:Y:S02]  /*56b0*/  USHF.L.U32 UR42, UR42, 0x6, URZ ;  /* 0x000000062a2a7899 */ /* 0x000fe400080006ff */
[----:B------:R-:W-:Y:S02]  /*56c0*/  @!P1 IMAD.IADD R0, R2, 0x1, -R3 ;  /* 0x0000000102009824 */ /* 0x000fe400078e0a03 */
[----:B------:R-:W-:Y:S01]  /*56d0*/  @!P1 IMAD.IADD R2, R3, 0x1, -R2 ;  /* 0x0000000103029824 */ /* 0x000fe200078e0a02 */
[----:B------:R-:W-:Y:S01]  /*56e0*/  USHF.L.U32 UR41, UR41, 0x7, URZ ;  /* 0x0000000729297899 */ /* 0x000fe200080006ff */
[----:B------:R-:W-:Y:S02]  /*56f0*/  @!P1 IMAD R45, R0, R9, R45 ;  /* 0x00000009002d9224 */ /* 0x000fe400078e022d */
[----:B------:R-:W-:Y:S01]  /*5700*/  @!P1 IMAD R43, R2, R10, R43 ;  /* 0x0000000a022b9224 */ /* 0x000fe200078e022b */
[----:B------:R-:W-:Y:S08]  /*5710*/  BRA.U !UP0, `(.L_x_95) ;  /* 0x0000000108407547 */ /* 0x000ff0000b800000 */
[----:B------:R-:W1:Y:S01]  /*5720*/  LDCU.64 UR8, c[0x4][0x80] ;  /* 0x01001000ff0877ac */ /* 0x000e620008000a00 */
[----:B------:R-:W-:Y:S01]  /*5730*/  MOV R3, 0x0 ;  /* 0x0000000000037802 */ /* 0x000fe20000000f00 */
[----:B------:R-:W-:Y:S02]  /*5740*/  HFMA2 R12, -RZ, RZ, 0, 5.9604644775390625e-08 ;  /* 0x00000001ff0c7431 */ /* 0x000fe400000001ff */
[----:B------:R-:W-:Y:S02]  /*5750*/  IMAD.MOV.U32 R8, RZ, RZ, 0x70 ;  /* 0x00000070ff087424 */ /* 0x000fe400078e00ff */
[----:B------:R-:W-:Y:S01]  /*5760*/  IMAD.MOV.U32 R13, RZ, RZ, RZ ;  /* 0x000000ffff0d7224 */ /* 0x000fe200078e00ff */
[----:B------:R-:W2:Y:S01]  /*5770*/  LDCU.64 UR6, c[0x4][0x88] ;  /* 0x01001100ff0677ac */ /* 0x000ea20008000a00 */
[----:B------:R-:W3:Y:S01]  /*5780*/  LDC.64 R2, c[0x4][R3] ;  /* 0x0100000003027b82 */ /* 0x000ee20000000a00 */
[----:B------:R-:W4:Y:S01]  /*5790*/  LDCU.64 UR4, c[0x4][0x8] ;  /* 0x01000100ff0477ac */ /* 0x000f220008000a00 */
[----:B-1----:R-:W-:Y:S01]  /*57a0*/  MOV R5, UR9 ;  /* 0x0000000900057c02 */ /* 0x002fe20008000f00 */
[----:B------:R-:W-:Y:S01]  /*57b0*/  IMAD.U32 R4, RZ, RZ, UR8 ;  /* 0x00000008ff047e24 */ /* 0x000fe2000f8e00ff */
[----:B--2---:R-:W-:Y:S01]  /*57c0*/  MOV R7, UR7 ;  /* 0x0000000700077c02 */ /* 0x004fe20008000f00 */
[----:B------:R-:W-:Y:S01]  /*57d0*/  IMAD.U32 R6, RZ, RZ, UR6 ;  /* 0x00000006ff067e24 */ /* 0x000fe2000f8e00ff */
[----:B----4-:R-:W-:Y:S01]  /*57e0*/  MOV R11, UR5 ;  /* 0x00000005000b7c02 */ /* 0x010fe20008000f00 */
[----:B------:R-:W-:Y:S02]  /*57f0*/  IMAD.U32 R10, RZ, RZ, UR4 ;  /* 0x00000004ff0a7e24 */ /* 0x000fe4000f8e00ff */
[----:B------:R-:W-:Y:S07]  /*5800*/  LEPC R20, `(.L_x_95) ;  /* 0x000000001014794e */ /* 0x000fee0000000000 */
[----:B---3-5:R-:W-:Y:S05]  /*5810*/  CALL.ABS.NOINC R2 ;  /* 0x0000000002007343 */ /* 0x028fea0003c00000 */
.L_x_95:
[----:B------:R-:W-:Y:S01]  /*5820*/  LOP3.LUT P0, RZ, R109, 0x1b0, RZ, 0xc0, !PT ;  /* 0x000001b06dff7812 */ /* 0x000fe2000780c0ff */
[----:B------:R-:W-:Y:S11]  /*5830*/  BSSY.RECONVERGENT B6, `(.L_x_96) ;  /* 0x0000013000067945 */ /* 0x000ff60003800200 */
[----:B------:R-:W-:Y:S01]  /*5840*/  @!UPT UIADD3 URZ, UPT, UPT, URZ, URZ, URZ ;  /* 0x000000fffffff290 */ /* 0x000fe2000fffe0ff */
[----:B------:R-:W-:Y:S05]  /*5850*/  @!P0 BRA `(.L_x_97) ;  /* 0x0000000000408947 */ /* 0x000fea0003800000 */
        /* <DEDUP_REMOVED lines=16> */
.L_x_97:
[----:B------:R-:W-:Y:S05]  /*5960*/  BSYNC.RECONVERGENT B6 ;  /* 0x0000000000067941 */ /* 0x000fea0003800200 */
.L_x_96:
[----:B------:R-:W-:Y:S01]  /*5970*/  ISETP.NE.U32.AND P4, PT, R90, RZ, PT ;  /* 0x000000ff5a00720c */ /* 0x000fe20003f85070 */
[----:B------:R-:W-:Y:S01]  /*5980*/  UISETP.NE.AND UP2, UPT, UR50, URZ, UPT ;  /* 0x000000ff3200728c */ /* 0x000fe2000bf45270 */
[----:B------:R-:W-:Y:S01]  /*5990*/  ISETP.NE.U32.AND P2, PT, RZ, UR38, PT ;  /* 0x00000026ff007c0c */ /* 0x000fe2000bf45070 */
[----:B------:R-:W-:Y:S01]  /*59a0*/  UISETP.NE.U32.AND UP1, UPT, UR44, URZ, UPT ;  /* 0x000000ff2c00728c */ /* 0x000fe2000bf25070 */
[----:B------:R-:W-:Y:S01]  /*59b0*/  ISETP.NE.AND.EX P4, PT, R91, RZ, PT, P4 ;  /* 0x000000ff5b00720c */ /* 0x000fe20003f85340 */
[----:B------:R-:W-:Y:S01]  /*59c0*/  UPLOP3.LUT UP0, UPT, UPT, UPT, UPT, 0x40, 0x4 ;  /* 0x000000000004789c */ /* 0x000fe20003f0e870 */
[----:B------:R-:W-:Y:S01]  /*59d0*/  ISETP.NE.AND.EX P2, PT, RZ, UR39, PT, P2 ;  /* 0x00000027ff007c0c */ /* 0x000fe2000bf45320 */
[----:B------:R-:W-:Y:S01]  /*59e0*/  UISETP.NE.AND.EX UP1, UPT, UR45, URZ, UPT, UP1 ;  /* 0x000000ff2d00728c */ /* 0x000fe2000bf25310 */
[----:B------:R-:W-:Y:S04]  /*59f0*/  PLOP3.LUT P1, PT, PT, PT, UP2, 0x80, 0x8 ;  /* 0x000000000008781c */ /* 0x000fe80003f2f028 */
[----:B------:R-:W-:Y:S06]  /*5a00*/  @UP2 UPLOP3.LUT UP0, UPT, UPT, UPT, UP1, 0x80, 0x8 ;  /* 0x000000000008289c */ /* 0x000fec0003f0f010 */
[----:B------:R-:W-:Y:S01]  /*5a10*/  PLOP3.LUT P0, PT, PT, PT, UP0, 0x80, 0x8 ;  /* 0x000000000008781c */ /* 0x000fe20003f0f008 */
[----:B------:R-:W-:Y:S01]  /*5a20*/  @!UPT UIADD3 URZ, UPT, UPT, URZ, URZ, URZ ;  /* 0x000000fffffff290 */ /* 0x000fe2000fffe0ff */
[----:B------:R-:W-:Y:S11]  /*5a30*/  BRA.U !UP1, `(.L_x_98) ;  /* 0x0000000109387547 */ /* 0x000ff6000b800000 */
[----:B------:R-:W-:Y:S01]  /*5a40*/  UISETP.NE.U32.AND UP0, UPT, UR38, URZ, UPT ;  /* 0x000000ff2600728c */ /* 0x000fe2000bf05070 */
[----:B------:R-:W-:Y:S02]  /*5a50*/  HFMA2 R0, -RZ, RZ, 0, 5.9604644775390625e-08 ;  /* 0x00000001ff007431 */ /* 0x000fe400000001ff */
[----:B------:R-:W-:Y:S01]  /*5a60*/  IMAD.MOV.U32 R95, RZ, RZ, 0x1 ;  /* 0x00000001ff5f7424 */ /* 0x000fe200078e00ff */
[----:B------:R-:W-:Y:S06]  /*5a70*/  UISETP.NE.AND.EX UP0, UPT, UR39, URZ, UPT, UP0 ;  /* 0x000000ff2700728c */ /* 0x000fec000bf05300 */
[----:B------:R-:W-:Y:S05]  /*5a80*/  PLOP3.LUT P3, PT, PT, PT, UP0, 0x80, 0x8 ;  /* 0x000000000008781c */ /* 0x000fea0003f6f008 */
[----:B------:R-:W1:Y:S01]  /*5a90*/  @UP0 LDCU.64 UR6, c[0x0][0x888] ;  /* 0x00011100ff0607ac */ /* 0x000e620008000a00 */
[----:B------:R-:W-:Y:S07]  /*5aa0*/  @UP0 UIMAD UR4, UR36, UR44, URZ ;  /* 0x0000002c240402a4 */ /* 0x000fee000f8e02ff */
[----:B------:R-:W-:Y:S01]  /*5ab0*/  @!P3 PRMT R95, R0, 0x7610, R95 ;  /* 0x00007610005fb816 */ /* 0x000fe2000000005f */
[----:B-1----:R-:W-:Y:S03]  /*5ac0*/  @UP0 UIMAD.WIDE UR6, UR4, 0x4, UR6 ;  /* 0x00000004040608a5 */ /* 0x002fe6000f8e0206 */
[----:B------:R-:W1:Y:S03]  /*5ad0*/  @!UP0 LDCU UR4, c[0x0][0x880] ;  /* 0x00011000ff0487ac */ /* 0x000e660008000800 */
[----:B------:R-:W-:Y:S01]  /*5ae0*/  IMAD.U32 R2, RZ, RZ, UR6 ;  /* 0x00000006ff027e24 */ /* 0x000fe2000f8e00ff */
[----:B------:R-:W-:Y:S05]  /*5af0*/  MOV R3, UR7 ;  /* 0x0000000700037c02 */ /* 0x000fea0008000f00 */
[----:B-----5:R2:W5:Y:S02]  /*5b00*/  @P3 LDG.E R49, desc[UR46][R2.64] ;  /* 0x0000002e02313981 */ /* 0x020564000c1e1900 */
[----:B-12---:R-:W-:Y:S02]  /*5b10*/  @!P3 IMAD.U32 R49, RZ, RZ, UR4 ;  /* 0x00000004ff31be24 */ /* 0x006fe4000f8e00ff */
.L_x_98:
[----:B------:R-:W-:Y:S05]  /*5b20*/  @!P4 BRA `(.L_x_99) ;  /* 0x000000000020c947 */ /* 0x000fea0003800000 */
[----:B------:R-:W-:Y:S04]  /*5b30*/  ISETP.NE.U32.AND P3, PT, R88, RZ, PT ;  /* 0x000000ff5800720c */ /* 0x000fe80003f65070 */
[----:B------:R-:W-:Y:S11]  /*5b40*/  ISETP.NE.AND.EX P3, PT, R89, RZ, PT, P3 ;  /* 0x000000ff5900720c */ /* 0x000ff60003f65330 */
[----:B------:R-:W-:Y:S02]  /*5b50*/  @!UPT UIADD3 URZ, UPT, UPT, URZ, URZ, URZ ;  /* 0x000000fffffff290 */ /* 0x000fe4000fffe0ff */
[----:B------:R-:W1:Y:S01]  /*5b60*/  @P3 LDC.64 R2, c[0x0][0x8a8] ;  /* 0x00022a00ff023b82 */ /* 0x000e620000000a00 */
[----:B------:R-:W-:Y:S04]  /*5b70*/  @P3 IMAD R0, R90, UR36, RZ ;  /* 0x000000245a003c24 */ /* 0x000fe8000f8e02ff */
[----:B-1----:R-:W-:Y:S05]  /*5b80*/  @P3 IMAD.WIDE R2, R0, 0x4, R2 ;  /* 0x0000000400023825 */ /* 0x002fea00078e0202 */
[----:B-----5:R1:W5:Y:S02]  /*5b90*/  @P3 LDG.E R47, desc[UR46][R2.64] ;  /* 0x0000002e022f3981 */ /* 0x020364000c1e1900 */
[----:B-1----:R-:W2:Y:S02]  /*5ba0*/  @!P3 LDC R47, c[0x0][0x8a0] ;  /* 0x00022800ff2fbb82 */ /* 0x002ea40000000800 */
.L_x_99:
[----:B-----5:R-:W-:Y:S01]  /*5bb0*/  FSETP.NEU.AND P4, PT, R49, RZ, PT ;  /* 0x000000ff3100720b */ /* 0x020fe20003f8d000 */
[----:B------:R-:W-:Y:S01]  /*5bc0*/  BSSY B1, `(.L_x_100) ;  /* 0x0000042000017945 */ /* 0x000fe20003800000 */
[----:B------:R-:W-:Y:S01]  /*5bd0*/  SEL R7, RZ, 0xffffffff, P2 ;  /* 0xffffffffff077807 */ /* 0x000fe20001000000 */
[----:B------:R-:W-:Y:S01]  /*5be0*/  IMAD.MOV.U32 R115, RZ, RZ, 0x1 ;  /* 0x00000001ff737424 */ /* 0x000fe200078e00ff */
[----:B------:R-:W-:Y:S02]  /*5bf0*/  LOP3.LUT P3, RZ, R95, 0xff, RZ, 0xc0, !PT ;  /* 0x000000ff5fff7812 */ /* 0x000fe4000786c0ff */
[----:B------:R-:W-:Y:S02]  /*5c00*/  CS2R R86, SRZ ;  /* 0x0000000000567805 */ /* 0x000fe4000001ff00 */
[----:B------:R-:W-:Y:S02]  /*5c10*/  @P1 SEL R4, RZ, 0xffffffff, P4 ;  /* 0xffffffffff041807 */ /* 0x000fe40002000000 */
[----:B------:R-:W-:Y:S02]  /*5c20*/  CS2R R84, SRZ ;  /* 0x0000000000547805 */ /* 0x000fe4000001ff00 */
[----:B------:R-:W-:Y:S02]  /*5c30*/  LEA R0, R105, UR49, 0x3 ;  /* 0x0000003169007c11 */ /* 0x000fe4000f8e18ff */
[----:B------:R-:W-:Y:S02]  /*5c40*/  CS2R R82, SRZ ;  /* 0x0000000000527805 */ /* 0x000fe4000001ff00 */
[----:B------:R-:W-:Y:S02]  /*5c50*/  @P0 SEL R4, R7, R4, !P3 ;  /* 0x0000000407040207 */ /* 0x000fe40005800000 */
[----:B------:R-:W-:Y:S02]  /*5c60*/  CS2R R80, SRZ ;  /* 0x0000000000507805 */ /* 0x000fe4000001ff00 */
[----:B------:R-:W-:Y:S02]  /*5c70*/  LEA R113, R44, UR49, 0x3 ;  /* 0x000000312c717c11 */ /* 0x000fe4000f8e18ff */
[----:B------:R-:W-:Y:S02]  /*5c80*/  @P1 LOP3.LUT R4, R4, 0x1, RZ, 0xc0, !PT ;  /* 0x0000000104041812 */ /* 0x000fe400078ec0ff */
[----:B------:R-:W-:Y:S02]  /*5c90*/  SHF.L.U32 R2, R107, 0x1f, RZ ;  /* 0x0000001f6b027819 */ /* 0x000fe400000006ff */
[----:B------:R-:W-:Y:S02]  /*5ca0*/  ISETP.NE.U32.OR P6, PT, R4, 0x1, !P1 ;  /* 0x000000010400780c */ /* 0x000fe40004fc5470 */
[----:B------:R-:W-:Y:S02]  /*5cb0*/  PLOP3.LUT P2, PT, PT, PT, UP1, 0x80, 0x8 ;  /* 0x000000000008781c */ /* 0x000fe40003f4f018 */
[----:B------:R-:W-:Y:S02]  /*5cc0*/  LEA.HI R5, R44, R44, RZ, 0x1 ;  /* 0x0000002c2c057211 */ /* 0x000fe400078f08ff */
[----:B------:R-:W-:Y:S02]  /*5cd0*/  SEL R4, RZ, 0xffffffff, P4 ;  /* 0xffffffffff047807 */ /* 0x000fe40002000000 */
[----:B------:R-:W-:Y:S01]  /*5ce0*/  P2R R114, PR, RZ, 0x40 ;  /* 0x00000040ff727803 */ /* 0x000fe20000000000 */
[C---:B------:R-:W-:Y:S01]  /*5cf0*/  IMAD.SHL.U32 R3, R5.reuse, 0x40, RZ ;  /* 0x0000004005037824 */ /* 0x040fe200078e00ff */
[----:B------:R-:W-:Y:S03]  /*5d00*/  LOP3.LUT R5, R5, 0xffe, RZ, 0xc0, !PT ;  /* 0x00000ffe05057812 */ /* 0x000fe600078ec0ff */
[----:B------:R-:W-:Y:S02]  /*5d10*/  @P6 SHF.L.U32 R9, R104, 0x1f, RZ ;  /* 0x0000001f68096819 */ /* 0x000fe400000006ff */
[----:B------:R-:W-:Y:S01]  /*5d20*/  @P2 SEL R4, R7, R4, !P3 ;  /* 0x0000000407042207 */ /* 0x000fe20005800000 */
[----:B------:R-:W-:Y:S01]  /*5d30*/  IMAD.IADD R48, R44, 0x1, -R5 ;  /* 0x000000012c307824 */ /* 0x000fe200078e0a05 */
[----:B------:R-:W1:Y:S01]  /*5d40*/  @P6 SYNCS.PHASECHK.TRANS64.TRYWAIT P1, [R0+URZ+0x110], R9 ;  /* 0x00011009000065a7 */ /* 0x000e6200080211ff */
[----:B------:R-:W-:Y:S02]  /*5d50*/  LOP3.LUT R3, R3, 0xffffff80, RZ, 0xc0, !PT ;  /* 0xffffff8003037812 */ /* 0x000fe400078ec0ff */
[----:B------:R-:W-:Y:S03]  /*5d60*/  LOP3.LUT R4, R4, 0x1, RZ, 0xc0, !PT ;  /* 0x0000000104047812 */ /* 0x000fe600078ec0ff */
[----:B------:R-:W-:Y:S01]  /*5d70*/  IMAD.IADD R3, R46, 0x1, R3 ;  /* 0x000000012e037824 */ /* 0x000fe200078e0203 */
[----:B------:R-:W-:Y:S03]  /*5d80*/  ISETP.NE.U32.AND P5, PT, R4, 0x1, PT ;  /* 0x000000010400780c */ /* 0x000fe60003fa5070 */
[----:B------:R-:W-:Y:S01]  /*5d90*/  IMAD R48, R48, 0x100000, R3 ;  /* 0x0010000030307824 */ /* 0x000fe200078e0203 */
[----:B------:R-:W-:Y:S01]  /*5da0*/  P2R R124, PR, RZ, 0x20 ;  /* 0x00000020ff7c7803 */ /* 0x000fe20000000000 */
[----:B------:R3:W4:Y:S01]  /*5db0*/  SYNCS.PHASECHK.TRANS64.TRYWAIT P0, [R113+URZ+0x160], R2 ;  /* 0x00016002710075a7 */ /* 0x00072200080011ff */
[----:B-1----:R-:W-:Y:S01]  /*5dc0*/  @P6 SEL R115, RZ, 0x1, !P1 ;  /* 0x00000001ff736807 */ /* 0x002fe20004800000 */
[----:B---3--:R-:W-:Y:S06]  /*5dd0*/  @!P6 BRA `(.L_x_101) ;  /* 0x000000000080e947 */ /* 0x008fec0003800000 */
[----:B------:R-:W-:Y:S01]  /*5de0*/  @P5 IMAD R5, R105, 0x1000, R100 ;  /* 0x0000100069055824 */ /* 0x000fe200078e0264 */
[----:B------:R-:W-:Y:S01]  /*5df0*/  ISETP.NE.AND P1, PT, R115, RZ, PT ;  /* 0x000000ff7300720c */ /* 0x000fe20003f25270 */
[----:B------:R-:W-:Y:S01]  /*5e00*/  BSSY B0, `(.L_x_102) ;  /* 0x000000b000007945 */ /* 0x000fe20003800000 */
[----:B------:R-:W-:Y:S01]  /*5e10*/  CS2R R82, SRZ ;  /* 0x0000000000527805 */ /* 0x000fe2000001ff00 */
[----:B------:R-:W-:Y:S01]  /*5e20*/  @P5 VIADD R4, R5, UR49 ;  /* 0x0000003105045c36 */ /* 0x000fe20008000000 */
[----:B------:R-:W-:Y:S02]  /*5e30*/  CS2R R80, SRZ ;  /* 0x0000000000507805 */ /* 0x000fe4000001ff00 */
[----:B------:R-:W-:Y:S02]  /*5e40*/  CS2R R86, SRZ ;  /* 0x0000000000567805 */ /* 0x000fe4000001ff00 */
[----:B------:R-:W-:Y:S01]  /*5e50*/  CS2R R84, SRZ ;  /* 0x0000000000547805 */ /* 0x000fe2000001ff00 */
[----:B------:R-:W-:Y:S04]  /*5e60*/  @P5 IMAD R4, R108, -0x10, R4 ;  /* 0xfffffff06c045824 */ /* 0x000fe800078e0204 */
[----:B------:R-:W-:Y:S05]  /*5e70*/  @P1 BRA `(.L_x_103) ;  /* 0x00000000000c1947 */ /* 0x000fea0003800000 */
[----:B------:R-:W-:Y:S04]  /*5e80*/  SHF.L.U32 R3, R104, 0x1f, RZ ;  /* 0x0000001f68037819 */ /* 0x000fe800000006ff */
[----:B------:R-:W1:Y:S02]  /*5e90*/  SYNCS.PHASECHK.TRANS64.TRYWAIT P1, [R0+URZ+0x110], R3 ;  /* 0x00011003000075a7 */ /* 0x000e6400080211ff */
[----:B-1----:R-:W-:Y:S05]  /*5ea0*/  @!P1 BRA `(.L_x_104) ;  /* 0x0000002800289947 */ /* 0x002fea0003800000 */
.L_x_103:
[----:B------:R-:W-:Y:S05]  /*5eb0*/  BSYNC B0 ;  /* 0x0000000000007941 */ /* 0x000fea0003800000 */
.L_x_102:
[----:B------:R-:W-:Y:S01]  /*5ec0*/  ISETP.NE.AND P1, PT, R124, RZ, PT ;  /* 0x000000ff7c00720c */ /* 0x000fe20003f25270 */
[----:B-1----:R-:W-:Y:S02]  /*5ed0*/  VIADD R3, R0, 0x120 ;  /* 0x0000012000037836 */ /* 0x002fe40000000000 */
[----:B------:R-:W-:Y:S02]  /*5ee0*/  IMAD.U32 R0, RZ, RZ, UR37 ;  /* 0x00000025ff007e24 */ /* 0x000fe4000f8e00ff */
[----:B------:R-:W-:Y:S03]  /*5ef0*/  VIADD R105, R105, 0x1 ;  /* 0x0000000169697836 */ /* 0x000fe60000000000 */
[----:B------:R-:W-:Y:S05]  /*5f00*/  PRMT R0, R0, 0x654, R3 ;  /* 0x0000065400007816 */ /* 0x000fea0000000003 */
[----:B------:R1:W3:Y:S04]  /*5f10*/  @P1 LDS.128 R80, [R5+UR49+0x200] ;  /* 0x0002003105501984 */ /* 0x0002e80008000c00 */
[----:B------:R1:W1:Y:S01]  /*5f20*/  @P1 LDS.128 R84, [R4+0x210] ;  /* 0x0002100004541984 */ /* 0x0002620000000c00 */
[C---:B------:R-:W-:Y:S01]  /*5f30*/  ISETP.NE.AND P1, PT, R105.reuse, 0x2, PT ;  /* 0x000000026900780c */ /* 0x040fe20003f25270 */
[----:B------:R-:W-:Y:S01]  /*5f40*/  @!PT LDS RZ, [RZ] ;  /* 0x00000000fffff984 */ /* 0x000fe20000000800 */
[----:B------:R-:W-:Y:S01]  /*5f50*/  @!PT LDS RZ, [RZ] ;  /* 0x00000000fffff984 */ /* 0x000fe20000000800 */
[----:B------:R-:W-:Y:S01]  /*5f60*/  @!PT LDS RZ, [RZ] ;  /* 0x00000000fffff984 */ /* 0x000fe20000000800 */
[----:B------:R-:W-:Y:S01]  /*5f70*/  @!PT LDS RZ, [RZ] ;  /* 0x00000000fffff984 */ /* 0x000fe20000000800 */
[----:B------:R5:W-:Y:S06]  /*5f80*/  MEMBAR.ALL.CTA ;  /* 0x0000000000007992 */ /* 0x000bec0000008000 */
[----:B-----5:R-:W5:Y:S01]  /*5f90*/  FENCE.VIEW.ASYNC.S ;  /* 0x00000000000073c6 */ /* 0x020f620000000000 */
[----:B------:R-:W-:Y:S02]  /*5fa0*/  SEL R3, RZ, 0x1, P1 ;  /* 0x00000001ff037807 */ /* 0x000fe40000800000 */
[----:B------:R-:W-:Y:S02]  /*5fb0*/  SEL R105, R105, RZ, P1 ;  /* 0x000000ff69697207 */ /* 0x000fe40000800000 */
[----:B------:R-:W-:Y:S01]  /*5fc0*/  LOP3.LUT R104, R104, R3, RZ, 0x3c, !PT ;  /* 0x0000000368687212 */ /* 0x000fe200078e3cff */
[----:B-----5:R1:W-:Y:S06]  /*5fd0*/  SYNCS.ARRIVE.TRANS64.RED.A1T0 RZ, [R0+URZ], RZ ;  /* 0x000000ff00ff79a7 */ /* 0x0203ec00081004ff */
.L_x_101:
[----:B------:R-:W-:Y:S05]  /*5fe0*/  BSYNC B1 ;  /* 0x0000000000017941 */ /* 0x000fea0003800000 */
.L_x_100:
[----:B-1----:R-:W-:Y:S04]  /*5ff0*/  SHF.R.U32.HI R0, RZ, 0x15, R48 ;  /* 0x00000015ff007819 */ /* 0x002fe80000011630 */
[----:B------:R-:W-:Y:S01]  /*6000*/  LOP3.LUT P1, RZ, R0, 0x3, R101, 0x48, !PT ;  /* 0x0000000300ff7812 */ /* 0x000fe20007824865 */
[----:B------:R-:W-:Y:S01]  /*6010*/  @!UPT UIADD3 URZ, UPT, UPT, URZ, URZ, URZ ;  /* 0x000000fffffff290 */ /* 0x000fe2000fffe0ff */
[----:B----4-:R-:W-:Y:S11]  /*6020*/  @P0 BRA `(.L_x_105) ;  /* 0x0000000000080947 */ /* 0x010ff60003800000 */
[----:B------:R-:W1:Y:S02]  /*6030*/  SYNCS.PHASECHK.TRANS64.TRYWAIT P0, [R113+URZ+0x160], R2 ;  /* 0x00016002710075a7 */ /* 0x000e6400080011ff */
[----:B-1----:R-:W-:Y:S05]  /*6040*/  @!P0 BRA `(.L_x_106) ;  /* 0x0000002400d48947 */ /* 0x002fea0003800000 */
.L_x_105:
[----:B------:R-:W-:Y:S05]  /*6050*/  @!P1 BRA `(.L_x_107) ;  /* 0x0000000000409947 */ /* 0x000fea0003800000 */
[----:B------:R-:W4:Y:S01]  /*6060*/  LDCU.64 UR8, c[0x4][0x70] ;  /* 0x01000e00ff0877ac */ /* 0x000f220008000a00 */
[----:B------:R-:W-:Y:S01]  /*6070*/  MOV R3, 0x0 ;  /* 0x0000000000037802 */ /* 0x000fe20000000f00 */
[----:B------:R-:W-:Y:S02]  /*6080*/  HFMA2 R12, -RZ, RZ, 0, 5.9604644775390625e-08 ;  /* 0x00000001ff0c7431 */ /* 0x000fe400000001ff */
[----:B------:R-:W-:Y:S02]  /*6090*/  IMAD.MOV.U32 R8, RZ, RZ, 0x192 ;  /* 0x00000192ff087424 */ /* 0x000fe400078e00ff */
[----:B------:R-:W-:Y:S01]  /*60a0*/  IMAD.MOV.U32 R13, RZ, RZ, RZ ;  /* 0x000000ffff0d7224 */ /* 0x000fe200078e00ff */
[----:B------:R-:W5:Y:S01]  /*60b0*/  LDCU.64 UR6, c[0x4][0x78] ;  /* 0x01000f00ff0677ac */ /* 0x000f620008000a00 */
[----:B-1----:R-:W1:Y:S01]  /*60c0*/  LDC.64 R2, c[0x4][R3] ;  /* 0x0100000003027b82 */ /* 0x002e620000000a00 */
[----:B------:R-:W2:Y:S01]  /*60d0*/  LDCU.64 UR4, c[0x4][0x10] ;  /* 0x01000200ff0477ac */ /* 0x000ea20008000a00 */
[----:B----4-:R-:W-:Y:S01]  /*60e0*/  MOV R5, UR9 ;  /* 0x0000000900057c02 */ /* 0x010fe20008000f00 */
[----:B------:R-:W-:Y:S01]  /*60f0*/  IMAD.U32 R4, RZ, RZ, UR8 ;  /* 0x00000008ff047e24 */ /* 0x000fe2000f8e00ff */
[----:B-----5:R-:W-:Y:S01]  /*6100*/  MOV R7, UR7 ;  /* 0x0000000700077c02 */ /* 0x020fe20008000f00 */
[----:B------:R-:W-:Y:S01]  /*6110*/  IMAD.U32 R6, RZ, RZ, UR6 ;  /* 0x00000006ff067e24 */ /* 0x000fe2000f8e00ff */
[----:B--2---:R-:W-:Y:S01]  /*6120*/  MOV R11, UR5 ;  /* 0x00000005000b7c02 */ /* 0x004fe20008000f00 */
[----:B------:R-:W-:Y:S02]  /*6130*/  IMAD.U32 R10, RZ, RZ, UR4 ;  /* 0x00000004ff0a7e24 */ /* 0x000fe4000f8e00ff */
[----:B------:R-:W-:Y:S07]  /*6140*/  LEPC R20, `(.L_x_107) ;  /* 0x000000001014794e */ /* 0x000fee0000000000 */
[----:B-1-3--:R-:W-:Y:S05]  /*6150*/  CALL.ABS.NOINC R2 ;  /* 0x0000000002007343 */ /* 0x00afea0003c00000 */
.L_x_107:
[-C--:B---3--:R-:W-:Y:S01]  /*6160*/  F2FP.F16.E5M2.UNPACK_B R51, R80.reuse ;  /* 0x00000050ff33723e */ /* 0x088fe200020004ff */
[----:B------:R-:W-:Y:S05]  /*6170*/  WARPSYNC.ALL ;  /* 0x0000000000007948 */ /* 0x000fea0003800000 */
[----:B------:R-:W-:Y:S01]  /*6180*/  R2UR UR4, R48 ;  /* 0x00000000300472ca */ /* 0x000fe200000e0000 */
[--C-:B------:R-:W-:Y:S01]  /*6190*/  HADD2.F32 R50, -RZ, R51.reuse.H0_H0 ;  /* 0x20000033ff327230 */ /* 0x100fe20000004100 */
[----:B------:R-:W-:Y:S01]  /*61a0*/  F2FP.F16.E5M2.UNPACK_B R53, R80.H1 ;  /* 0x00000050ff35723e */ /* 0x000fe200030004ff */
[----:B------:R-:W-:Y:S01]  /*61b0*/  HADD2.F32 R51, -RZ, R51.H1_H1 ;  /* 0x30000033ff337230 */ /* 0x000fe20000004100 */
[-C--:B------:R-:W-:Y:S01]  /*61c0*/  F2FP.F16.E5M2.UNPACK_B R55, R81.reuse ;  /* 0x00000051ff37723e */ /* 0x080fe200020004ff */
[----:B------:R-:W-:Y:S01]  /*61d0*/  BSSY.RECONVERGENT B0, `(.L_x_108) ;  /* 0x0000099000007945 */ /* 0x000fe20003800200 */
[----:B------:R-:W-:Y:S01]  /*61e0*/  F2FP.F16.E5M2.UNPACK_B R57, R81.H1 ;  /* 0x00000051ff39723e */ /* 0x000fe200030004ff */
[--C-:B------:R-:W-:Y:S01]  /*61f0*/  HADD2.F32 R52, -RZ, R53.reuse.H0_H0 ;  /* 0x20000035ff347230 */ /* 0x100fe20000004100 */
[-C--:B------:R-:W-:Y:S01]  /*6200*/  F2FP.F16.E5M2.UNPACK_B R59, R82.reuse ;  /* 0x00000052ff3b723e */ /* 0x080fe200020004ff */
[----:B------:R-:W-:Y:S01]  /*6210*/  HADD2.F32 R54, -RZ, R53.H1_H1 ;  /* 0x30000035ff367230 */ /* 0x000fe20000004100 */
[----:B------:R-:W-:Y:S01]  /*6220*/  F2FP.F16.E5M2.UNPACK_B R61, R82.H1 ;  /* 0x00000052ff3d723e */ /* 0x000fe200030004ff */
[--C-:B------:R-:W-:Y:S01]  /*6230*/  HADD2.F32 R53, -RZ, R55.reuse.H0_H0 ;  /* 0x20000037ff357230 */ /* 0x100fe20000004100 */
[-C--:B------:R-:W-:Y:S01]  /*6240*/  F2FP.F16.E5M2.UNPACK_B R63, R83.reuse ;  /* 0x00000053ff3f723e */ /* 0x080fe200020004ff */
[----:B------:R-:W-:Y:S01]  /*6250*/  LDTM.16dp32bit_t0_t15.x32 R4, tmem[UR4] ;  /* 0x00000004000479ee */ /* 0x000fe20008a80000 */
[----:B------:R-:W2:Y:S01]  /*6260*/  LDTM.16dp32bit_t16_t31.x32 R4, tmem[UR4+0x20] ;  /* 0x00002004000479ee */ /* 0x000ea20008aa0000 */
[----:B------:R-:W-:Y:S01]  /*6270*/  SHF.L.U32 R125, R102, 0x4, RZ ;  /* 0x00000004667d7819 */ /* 0x000fe200000006ff */
[----:B------:R-:W-:Y:S01]  /*6280*/  HADD2.F32 R56, -RZ, R55.H1_H1 ;  /* 0x30000037ff387230 */ /* 0x000fe20000004100 */
[----:B------:R-:W-:Y:S01]  /*6290*/  ISETP.NE.AND P6, PT, R114, RZ, PT ;  /* 0x000000ff7200720c */ /* 0x000fe20003fc5270 */
[----:B------:R-:W-:Y:S01]  /*62a0*/  HADD2.F32 R60, -RZ, R59.H1_H1 ;  /* 0x3000003bff3c7230 */ /* 0x000fe20000004100 */
[----:B------:R-:W-:Y:S01]  /*62b0*/  IADD3 R114, PT, PT, R100, UR49, RZ ;  /* 0x0000003164727c10 */ /* 0x000fe2000fffe0ff */
[----:B------:R-:W-:Y:S01]  /*62c0*/  HADD2.F32 R64, -RZ, R63.H1_H1 ;  /* 0x3000003fff407230 */ /* 0x000fe20000004100 */
[----:B------:R-:W-:Y:S01]  /*62d0*/  F2FP.F16.E5M2.UNPACK_B R65, R83.H1 ;  /* 0x00000053ff41723e */ /* 0x000fe200030004ff */
[--C-:B------:R-:W-:Y:S01]  /*62e0*/  HADD2.F32 R55, -RZ, R57.reuse.H0_H0 ;  /* 0x20000039ff377230 */ /* 0x100fe20000004100 */
[----:B------:R-:W-:Y:S01]  /*62f0*/  IADD3 R114, PT, PT, R114, R125, RZ ;  /* 0x0000007d72727210 */ /* 0x000fe20007ffe0ff */
[----:B------:R-:W-:Y:S01]  /*6300*/  HADD2.F32 R58, -RZ, R57.H1_H1 ;  /* 0x30000039ff3a7230 */ /* 0x000fe20000004100 */
[-C--:B------:R-:W-:Y:S01]  /*6310*/  F2FP.F16.E5M2.UNPACK_B R67, R84.reuse ;  /* 0x00000054ff43723e */ /* 0x080fe200020004ff */
[----:B------:R-:W-:Y:S01]  /*6320*/  HADD2.F32 R57, -RZ, R59.H0_H0 ;  /* 0x2000003bff397230 */ /* 0x000fe20000004100 */
[----:B------:R-:W-:Y:S01]  /*6330*/  F2FP.F16.E5M2.UNPACK_B R69, R84.H1 ;  /* 0x00000054ff45723e */ /* 0x000fe200030004ff */
[----:B------:R-:W-:Y:S01]  /*6340*/  HADD2.F32 R59, -RZ, R61.H0_H0 ;  /* 0x2000003dff3b7230 */ /* 0x000fe20000004100 */
[-C--:B------:R-:W-:Y:S01]  /*6350*/  F2FP.F16.E5M2.UNPACK_B R71, R85.reuse ;  /* 0x00000055ff47723e */ /* 0x080fe200020004ff */
[----:B------:R-:W-:Y:S01]  /*6360*/  HADD2.F32 R68, -RZ, R67.H1_H1 ;  /* 0x30000043ff447230 */ /* 0x000fe20000004100 */
[----:B------:R-:W-:Y:S01]  /*6370*/  F2FP.F16.E5M2.UNPACK_B R73, R85.H1 ;  /* 0x00000055ff49723e */ /* 0x000fe200030004ff */
[----:B------:R-:W-:Y:S01]  /*6380*/  HADD2.F32 R62, -RZ, R61.H1_H1 ;  /* 0x3000003dff3e7230 */ /* 0x000fe20000004100 */
[-C--:B------:R-:W-:Y:S01]  /*6390*/  F2FP.F16.E5M2.UNPACK_B R75, R86.reuse ;  /* 0x00000056ff4b723e */ /* 0x080fe200020004ff */
[----:B------:R-:W-:Y:S01]  /*63a0*/  HADD2.F32 R61, -RZ, R63.H0_H0 ;  /* 0x2000003fff3d7230 */ /* 0x000fe20000004100 */
[----:B------:R-:W-:Y:S01]  /*63b0*/  F2FP.F16.E5M2.UNPACK_B R77, R86.H1 ;  /* 0x00000056ff4d723e */ /* 0x000fe200030004ff */
[----:B------:R-:W-:Y:S01]  /*63c0*/  HADD2.F32 R72, -RZ, R71.H1_H1 ;  /* 0x30000047ff487230 */ /* 0x000fe20000004100 */
[----:B------:R-:W-:Y:S01]  /*63d0*/  F2FP.F16.E5M2.UNPACK_B R79, R87.H1 ;  /* 0x00000057ff4f723e */ /* 0x000fe200030004ff */
[C---:B--2---:R-:W-:Y:S01]  /*63e0*/  FMUL R0, R47.reuse, R4 ;  /* 0x000000042f007220 */ /* 0x044fe20000400000 */
[C---:B-1----:R-:W-:Y:S01]  /*63f0*/  FMUL R2, R47.reuse, R5 ;  /* 0x000000052f027220 */ /* 0x042fe20000400000 */
[C---:B------:R-:W-:Y:S01]  /*6400*/  FMUL R4, R47.reuse, R8 ;  /* 0x000000082f047220 */ /* 0x040fe20000400000 */
[----:B------:R-:W-:Y:S01]  /*6410*/  FMUL R5, R47, R9 ;  /* 0x000000092f057220 */ /* 0x000fe20000400000 */
[C---:B------:R-:W-:Y:S01]  /*6420*/  FFMA R0, R49.reuse, R50, R0 ;  /* 0x0000003231007223 */ /* 0x040fe20000000000 */
[----:B------:R-:W-:Y:S01]  /*6430*/  FFMA R2, R49, R51, R2 ;  /* 0x0000003331027223 */ /* 0x000fe20000000002 */
[C---:B------:R-:W-:Y:S01]  /*6440*/  FMUL R8, R47.reuse, R12 ;  /* 0x0000000c2f087220 */ /* 0x040fe20000400000 */
[C---:B------:R-:W-:Y:S01]  /*6450*/  FMUL R9, R47.reuse, R13 ;  /* 0x0000000d2f097220 */ /* 0x040fe20000400000 */
[C---:B------:R-:W-:Y:S01]  /*6460*/  FMUL R12, R47.reuse, R16 ;  /* 0x000000102f0c7220 */ /* 0x040fe20000400000 */
[C---:B------:R-:W-:Y:S01]  /*6470*/  FMUL R13, R47.reuse, R17 ;  /* 0x000000112f0d7220 */ /* 0x040fe20000400000 */
[C---:B------:R-:W-:Y:S01]  /*6480*/  FMUL R16, R47.reuse, R20 ;  /* 0x000000142f107220 */ /* 0x040fe20000400000 */
[C---:B------:R-:W-:Y:S01]  /*6490*/  FMUL R17, R47.reuse, R21 ;  /* 0x000000152f117220 */ /* 0x040fe20000400000 */
[C---:B------:R-:W-:Y:S01]  /*64a0*/  FMUL R20, R47.reuse, R24 ;  /* 0x000000182f147220 */ /* 0x040fe20000400000 */
[C---:B------:R-:W-:Y:S01]  /*64b0*/  FMUL R21, R47.reuse, R25 ;  /* 0x000000192f157220 */ /* 0x040fe20000400000 */
[----:B------:R-:W-:Y:S02]  /*64c0*/  HADD2.F32 R76, -RZ, R75.H1_H1 ;  /* 0x3000004bff4c7230 */ /* 0x000fe40000004100 */
[C---:B------:R-:W-:Y:S01]  /*64d0*/  FMUL R24, R47.reuse, R28 ;  /* 0x0000001c2f187220 */ /* 0x040fe20000400000 */
[C---:B------:R-:W-:Y:S01]  /*64e0*/  FMUL R25, R47.reuse, R29 ;  /* 0x0000001d2f197220 */ /* 0x040fe20000400000 */
[C---:B------:R-:W-:Y:S01]  /*64f0*/  FMUL R28, R47.reuse, R32 ;  /* 0x000000202f1c7220 */ /* 0x040fe20000400000 */
[C---:B------:R-:W-:Y:S01]  /*6500*/  FMUL R29, R47.reuse, R33 ;  /* 0x000000212f1d7220 */ /* 0x040fe20000400000 */
[C---:B------:R-:W-:Y:S01]  /*6510*/  FMUL R3, R47.reuse, R6 ;  /* 0x000000062f037220 */ /* 0x040fe20000400000 */
[C---:B------:R-:W-:Y:S01]  /*6520*/  FMUL R7, R47.reuse, R7 ;  /* 0x000000072f077220 */ /* 0x040fe20000400000 */
[C---:B------:R-:W-:Y:S01]  /*6530*/  FMUL R6, R47.reuse, R10 ;  /* 0x0000000a2f067220 */ /* 0x040fe20000400000 */
[----:B------:R-:W-:Y:S01]  /*6540*/  FMUL R11, R47, R11 ;  /* 0x0000000b2f0b7220 */ /* 0x000fe20000400000 */
[C---:B------:R-:W-:Y:S01]  /*6550*/  FFMA R3, R49.reuse, R52, R3 ;  /* 0x0000003431037223 */ /* 0x040fe20000000003 */
[C---:B------:R-:W-:Y:S01]  /*6560*/  FFMA R7, R49.reuse, R54, R7 ;  /* 0x0000003631077223 */ /* 0x040fe20000000007 */
[C---:B------:R-:W-:Y:S01]  /*6570*/  FFMA R4, R49.reuse, R53, R4 ;  /* 0x0000003531047223 */ /* 0x040fe20000000004 */
[----:B------:R-:W-:Y:S01]  /*6580*/  F2FP.F16.E5M2.UNPACK_B R50, R87 ;  /* 0x00000057ff32723e */ /* 0x000fe200020004ff */
[C---:B------:R-:W-:Y:S01]  /*6590*/  FFMA R5, R49.reuse, R56, R5 ;  /* 0x0000003831057223 */ /* 0x040fe20000000005 */
[----:B------:R-:W-:Y:S01]  /*65a0*/  FFMA R6, R49, R55, R6 ;  /* 0x0000003731067223 */ /* 0x000fe20000000006 */
[----:B------:R-:W-:Y:S01]  /*65b0*/  F2FP.SATFINITE.E5M2.F32.PACK_AB_MERGE_C R117, R7, R3, RZ ;  /* 0x000000030775723e */ /* 0x000fe200048060ff */
[C---:B------:R-:W-:Y:S01]  /*65c0*/  FFMA R11, R49.reuse, R58, R11 ;  /* 0x0000003a310b7223 */ /* 0x040fe2000000000b */
[C---:B------:R-:W-:Y:S01]  /*65d0*/  FFMA R8, R49.reuse, R57, R8 ;  /* 0x0000003931087223 */ /* 0x040fe20000000008 */
[----:B------:R-:W-:Y:S01]  /*65e0*/  ISETP.NE.AND P0, PT, R110, RZ, PT ;  /* 0x000000ff6e00720c */ /* 0x000fe20003f05270 */
[----:B------:R-:W-:Y:S01]  /*65f0*/  FFMA R9, R49, R60, R9 ;  /* 0x0000003c31097223 */ /* 0x000fe20000000009 */
[----:B------:R-:W-:Y:S01]  /*6600*/  F2FP.SATFINITE.E5M2.F32.PACK_AB_MERGE_C R116, R2, R0, R117 ;  /* 0x000000000274723e */ /* 0x000fe20004806075 */
[--C-:B------:R-:W-:Y:S01]  /*6610*/  HADD2.F32 R51, -RZ, R50.reuse.H0_H0 ;  /* 0x20000032ff337230 */ /* 0x100fe20000004100 */
[----:B------:R-:W-:Y:S01]  /*6620*/  F2FP.SATFINITE.E5M2.F32.PACK_AB_MERGE_C R117, R11, R6, RZ ;  /* 0x000000060b75723e */ /* 0x000fe200048060ff */
[----:B------:R-:W-:Y:S02]  /*6630*/  HADD2.F32 R50, -RZ, R50.H1_H1 ;  /* 0x30000032ff327230 */ /* 0x000fe40000004100 */
[C---:B------:R-:W-:Y:S01]  /*6640*/  FMUL R10, R47.reuse, R14 ;  /* 0x0000000e2f0a7220 */ /* 0x040fe20000400000 */
[----:B------:R-:W-:Y:S01]  /*6650*/  FMUL R15, R47, R15 ;  /* 0x0000000f2f0f7220 */ /* 0x000fe20000400000 */
[--C-:B------:R-:W-:Y:S01]  /*6660*/  HADD2.F32 R63, -RZ, R65.reuse.H0_H0 ;  /* 0x20000041ff3f7230 */ /* 0x100fe20000004100 */
[----:B------:R-:W-:Y:S01]  /*6670*/  F2FP.SATFINITE.E5M2.F32.PACK_AB_MERGE_C R117, R5, R4, R117 ;  /* 0x000000040575723e */ /* 0x000fe20004806075 */
[C---:B------:R-:W-:Y:S01]  /*6680*/  FFMA R10, R49.reuse, R59, R10 ;  /* 0x0000003b310a7223 */ /* 0x040fe2000000000a */
[C---:B------:R-:W-:Y:S01]  /*6690*/  FFMA R15, R49.reuse, R62, R15 ;  /* 0x0000003e310f7223 */ /* 0x040fe2000000000f */
[C---:B------:R-:W-:Y:S01]  /*66a0*/  FFMA R12, R49.reuse, R61, R12 ;  /* 0x0000003d310c7223 */ /* 0x040fe2000000000c */
[----:B------:R-:W-:Y:S01]  /*66b0*/  FFMA R13, R49, R64, R13 ;  /* 0x00000040310d7223 */ /* 0x000fe2000000000d */
[----:B------:R-:W-:Y:S02]  /*66c0*/  HADD2.F32 R66, -RZ, R65.H1_H1 ;  /* 0x30000041ff427230 */ /* 0x000fe40000004100 */
[C---:B------:R-:W-:Y:S01]  /*66d0*/  FMUL R14, R47.reuse, R18 ;  /* 0x000000122f0e7220 */ /* 0x040fe20000400000 */
[----:B------:R-:W-:Y:S02]  /*66e0*/  HADD2.F32 R65, -RZ, R67.H0_H0 ;  /* 0x20000043ff417230 */ /* 0x000fe40000004100 */
[----:B------:R-:W-:Y:S01]  /*66f0*/  FMUL R19, R47, R19 ;  /* 0x000000132f137220 */ /* 0x000fe20000400000 */
[--C-:B------:R-:W-:Y:S02]  /*6700*/  HADD2.F32 R67, -RZ, R69.reuse.H0_H0 ;  /* 0x20000045ff437230 */ /* 0x100fe40000004100 */
[----:B------:R-:W-:Y:S01]  /*6710*/  FFMA R14, R49, R63, R14 ;  /* 0x0000003f310e7223 */ /* 0x000fe2000000000e */
[----:B------:R-:W-:Y:S02]  /*6720*/  HADD2.F32 R70, -RZ, R69.H1_H1 ;  /* 0x30000045ff467230 */ /* 0x000fe40000004100 */
[----:B------:R-:W-:Y:S01]  /*6730*/  FMUL R18, R47, R22 ;  /* 0x000000162f127220 */ /* 0x000fe20000400000 */
[----:B------:R-:W-:Y:S02]  /*6740*/  HADD2.F32 R69, -RZ, R71.H0_H0 ;  /* 0x20000047ff457230 */ /* 0x000fe40000004100 */
[----:B------:R-:W-:Y:S01]  /*6750*/  FFMA R19, R49, R66, R19 ;  /* 0x0000004231137223 */ /* 0x000fe20000000013 */
[----:B------:R-:W-:Y:S01]  /*6760*/  FMUL R23, R47, R23 ;  /* 0x000000172f177220 */ /* 0x000fe20000400000 */
[C---:B------:R-:W-:Y:S01]  /*6770*/  FFMA R16, R49.reuse, R65, R16 ;  /* 0x0000004131107223 */ /* 0x040fe20000000010 */
[C---:B------:R-:W-:Y:S01]  /*6780*/  FFMA R17, R49.reuse, R68, R17 ;  /* 0x0000004431117223 */ /* 0x040fe20000000011 */
        /* <DEDUP_REMOVED lines=23> */
[----:B------:R-:W-:Y:S01]  /*6900*/  F2FP.SATFINITE.E5M2.F32.PACK_AB_MERGE_C R118, R15, R10, RZ ;  /* 0x0000000a0f76723e */ /* 0x000fe200048060ff */
[----:B------:R-:W-:Y:S01]  /*6910*/  FFMA R28, R49, R51, R28 ;  /* 0x00000033311c7223 */ /* 0x000fe2000000001c */
[----:B------:R-:W-:Y:S01]  /*6920*/  F2FP.SATFINITE.E5M2.F32.PACK_AB_MERGE_C R119, R19, R14, RZ ;  /* 0x0000000e1377723e */ /* 0x000fe200048060ff */
[C---:B------:R-:W-:Y:S01]  /*6930*/  FFMA R29, R49.reuse, R50, R29 ;  /* 0x00000032311d7223 */ /* 0x040fe2000000001d */
[C---:B------:R-:W-:Y:S01]  /*6940*/  FFMA R30, R49.reuse, R77, R30 ;  /* 0x0000004d311e7223 */ /* 0x040fe2000000001e */
[----:B------:R-:W-:Y:S01]  /*6950*/  FFMA R35, R49, R52, R35 ;  /* 0x0000003431237223 */ /* 0x000fe20000000023 */
[----:B------:R-:W-:Y:S02]  /*6960*/  F2FP.SATFINITE.E5M2.F32.PACK_AB_MERGE_C R118, R9, R8, R118 ;  /* 0x000000080976723e */ /* 0x000fe40004806076 */
[----:B------:R-:W-:Y:S02]  /*6970*/  F2FP.SATFINITE.E5M2.F32.PACK_AB_MERGE_C R119, R13, R12, R119 ;  /* 0x0000000c0d77723e */ /* 0x000fe40004806077 */
[----:B------:R-:W-:Y:S02]  /*6980*/  F2FP.SATFINITE.E5M2.F32.PACK_AB_MERGE_C R120, R23, R18, RZ ;  /* 0x000000121778723e */ /* 0x000fe400048060ff */
[----:B------:R-:W-:Y:S01]  /*6990*/  F2FP.SATFINITE.E5M2.F32.PACK_AB_MERGE_C R121, R27, R22, RZ ;  /* 0x000000161b79723e */ /* 0x000fe200048060ff */
[----:B------:R1:W-:Y:S01]  /*69a0*/  STS.128 [R100+UR49+0x2200], R116 ;  /* 0x0022007464007988 */ /* 0x0003e20008000c31 */
[----:B------:R-:W-:Y:S02]  /*69b0*/  F2FP.SATFINITE.E5M2.F32.PACK_AB_MERGE_C R122, R31, R26, RZ ;  /* 0x0000001a1f7a723e */ /* 0x000fe400048060ff */
[----:B------:R-:W-:Y:S02]  /*69c0*/  F2FP.SATFINITE.E5M2.F32.PACK_AB_MERGE_C R123, R35, R30, RZ ;  /* 0x0000001e237b723e */ /* 0x000fe400048060ff */
[----:B------:R-:W-:Y:S02]  /*69d0*/  F2FP.SATFINITE.E5M2.F32.PACK_AB_MERGE_C R120, R17, R16, R120 ;  /* 0x000000101178723e */ /* 0x000fe40004806078 */
[----:B------:R-:W-:Y:S02]  /*69e0*/  F2FP.SATFINITE.E5M2.F32.PACK_AB_MERGE_C R121, R21, R20, R121 ;  /* 0x000000141579723e */ /* 0x000fe40004806079 */
[----:B------:R-:W-:Y:S02]  /*69f0*/  F2FP.SATFINITE.E5M2.F32.PACK_AB_MERGE_C R122, R25, R24, R122 ;  /* 0x00000018197a723e */ /* 0x000fe4000480607a */
[----:B------:R-:W-:Y:S02]  /*6a00*/  F2FP.SATFINITE.E5M2.F32.PACK_AB_MERGE_C R123, R29, R28, R123 ;  /* 0x0000001c1d7b723e */ /* 0x000fe4000480607b */
[----:B------:R-:W-:Y:S02]  /*6a10*/  LEA R32, R105, UR49, 0x3 ;  /* 0x0000003169207c11 */ /* 0x000fe4000f8e18ff */
[----:B------:R-:W-:Y:S01]  /*6a20*/  @P6 SHF.L.U32 R33, R104, 0x1f, RZ ;  /* 0x0000001f68216819 */ /* 0x000fe200000006ff */
[----:B------:R1:W-:Y:S01]  /*6a30*/  STS.128 [R114+0x2210], R120 ;  /* 0x0022107872007388 */ /* 0x0003e20000000c00 */
[----:B------:R-:W-:Y:S01]  /*6a40*/  @!PT LDS RZ, [RZ] ;  /* 0x00000000fffff984 */ /* 0x000fe20000000800 */
[----:B------:R-:W-:Y:S01]  /*6a50*/  @!PT LDS RZ, [RZ] ;  /* 0x00000000fffff984 */ /* 0x000fe20000000800 */
[----:B------:R-:W-:Y:S01]  /*6a60*/  @!PT LDS RZ, [RZ] ;  /* 0x00000000fffff984 */ /* 0x000fe20000000800 */
[----:B------:R-:W-:Y:S01]  /*6a70*/  @!PT LDS RZ, [RZ] ;  /* 0x00000000fffff984 */ /* 0x000fe20000000800 */
[----:B------:R2:W-:Y:S07]  /*6a80*/  MEMBAR.ALL.CTA ;  /* 0x0000000000007992 */ /* 0x0005ee0000008000 */
[----:B--2---:R-:W2:Y:S02]  /*6a90*/  FENCE.VIEW.ASYNC.S ;  /* 0x00000000000073c6 */ /* 0x004ea40000000000 */
[----:B--2---:R-:W-:Y:S06]  /*6aa0*/  BAR.SYNC.DEFER_BLOCKING 0x1, 0x80 ;  /* 0x0042000000007b1d */ /* 0x004fec0000010000 */
[----:B------:R-:W-:Y:S05]  /*6ab0*/  @P0 BRA `(.L_x_109) ;  /* 0x0000000000280947 */ /* 0x000fea0003800000 */
[----:B------:R-:W-:Y:S02]  /*6ac0*/  UIADD3 UR4, UPT, UPT, UR49, 0x2200, URZ ;  /* 0x0000220031047890 */ /* 0x000fe4000fffe0ff */
[----:B------:R-:W-:Y:S01]  /*6ad0*/  UIADD3 UR6, UP0, UPT, UR52, 0x680, URZ ;  /* 0x0000068034067890 */ /* 0x000fe2000ff1e0ff */
[----:B------:R-:W-:Y:S03]  /*6ae0*/  UMOV UR43, UR36 ;  /* 0x00000024002b7c82 */ /* 0x000fe60008000000 */
[----:B------:R-:W-:Y:S01]  /*6af0*/  MOV R109, UR4 ;  /* 0x00000004006d7c02 */ /* 0x000fe20008000f00 */
[----:B------:R-:W-:Y:S03]  /*6b00*/  UIADD3.X UR7, UPT, UPT, URZ, UR53, URZ, UP0, !UPT ;  /* 0x00000035ff077290 */ /* 0x000fe600087fe4ff */
[----:B------:R-:W-:Y:S11]  /*6b10*/  R2UR UR40, R109 ;  /* 0x000000006d2872ca */ /* 0x000ff600000e0000 */
[----:B------:R-:W-:Y:S02]  /*6b20*/  @!UPT UIADD3 URZ, UPT, UPT, URZ, URZ, URZ ;  /* 0x000000fffffff290 */ /* 0x000fe4000fffe0ff */
[----:B------:R2:W-:Y:S01]  /*6b30*/  UTMASTG.3D [UR40], [UR6] ;  /* 0x00000028060073b5 */ /* 0x0005e20008010000 */
[----:B------:R0:W-:Y:S01]  /*6b40*/  UTMACMDFLUSH ;  /* 0x00000000000079b7 */ /* 0x0001e20000000000 */
[----:B--2---:R-:W-:Y:S04]  /*6b50*/  DEPBAR.LE SB0, 0x1 ;  /* 0x000080400000791a */ /* 0x004fe80000000000 */
.L_x_109:
[----:B------:R-:W-:Y:S05]  /*6b60*/  BSYNC.RECONVERGENT B0 ;  /* 0x0000000000007941 */ /* 0x000fea0003800200 */
.L_x_108:
[----:B------:R-:W-:Y:S06]  /*6b70*/  BAR.SYNC.DEFER_BLOCKING 0x1, 0x80 ;  /* 0x0042000000007b1d */ /* 0x000fec0000010000 */
[----:B------:R-:W2:Y:S01]  /*6b80*/  @P6 SYNCS.PHASECHK.TRANS64.TRYWAIT P0, [R32+URZ+0x110], R33 ;  /* 0x00011021200065a7 */ /* 0x000ea200080011ff */
[----:B------:R-:W-:Y:S01]  /*6b90*/  BSSY B1, `(.L_x_110) ;  /* 0x0000020000017945 */ /* 0x000fe20003800000 */
[----:B--2---:R-:W-:Y:S03]  /*6ba0*/  @P6 SEL R115, RZ, 0x1, !P0 ;  /* 0x00000001ff736807 */ /* 0x004fe60004000000 */
[----:B------:R-:W-:Y:S05]  /*6bb0*/  @!P6 BRA `(.L_x_111) ;  /* 0x000000000074e947 */ /* 0x000fea0003800000 */
[----:B------:R-:W-:Y:S01]  /*6bc0*/  ISETP.NE.AND P1, PT, R124, RZ, PT ;  /* 0x000000ff7c00720c */ /* 0x000fe20003f25270 */
[----:B------:R-:W-:Y:S01]  /*6bd0*/  BSSY B0, `(.L_x_112) ;  /* 0x0000009000007945 */ /* 0x000fe20003800000 */
[----:B------:R-:W-:Y:S11]  /*6be0*/  ISETP.NE.AND P0, PT, R115, RZ, PT ;  /* 0x000000ff7300720c */ /* 0x000ff60003f05270 */
[----:B------:R-:W-:Y:S05]  /*6bf0*/  @P1 IMAD R0, R105, 0x1000, R100 ;  /* 0x0000100069001824 */ /* 0x000fea00078e0264 */
[----:B------:R-:W-:Y:S05]  /*6c00*/  @P1 IADD3 R2, PT, PT, R0, UR49, RZ ;  /* 0x0000003100021c10 */ /* 0x000fea000fffe0ff */
[----:B------:R-:W-:Y:S01]  /*6c10*/  @P1 IMAD.IADD R2, R2, 0x1, R125 ;  /* 0x0000000102021824 */ /* 0x000fe200078e027d */
[----:B------:R-:W-:Y:S06]  /*6c20*/  @P0 BRA `(.L_x_113) ;  /* 0x00000000000c0947 */ /* 0x000fec0003800000 */
[----:B------:R-:W-:Y:S04]  /*6c30*/  SHF.L.U32 R3, R104, 0x1f, RZ ;  /* 0x0000001f68037819 */ /* 0x000fe800000006ff */
[----:B------:R-:W2:Y:S02]  /*6c40*/  SYNCS.PHASECHK.TRANS64.TRYWAIT P0, [R32+URZ+0x110], R3 ;  /* 0x00011003200075a7 */ /* 0x000ea400080011ff */
[----:B--2---:R-:W-:Y:S05]  /*6c50*/  @!P0 BRA `(.L_x_114) ;  /* 0x0000001800e48947 */ /* 0x004fea0003800000 */
.L_x_113:
[----:B------:R-:W-:Y:S05]  /*6c60*/  BSYNC B0 ;  /* 0x0000000000007941 */ /* 0x000fea0003800000 */
.L_x_112:
[----:B------:R-:W-:Y:S01]  /*6c70*/  ISETP.NE.AND P0, PT, R124, RZ, PT ;  /* 0x000000ff7c00720c */ /* 0x000fe20003f05270 */
[----:B--2---:R-:W-:Y:S02]  /*6c80*/  VIADD R32, R32, 0x120 ;  /* 0x0000012020207836 */ /* 0x004fe40000000000 */
[----:B------:R-:W-:Y:S02]  /*6c90*/  IMAD.U32 R3, RZ, RZ, UR37 ;  /* 0x00000025ff037e24 */ /* 0x000fe4000f8e00ff */
[----:B------:R-:W-:Y:S03]  /*6ca0*/  VIADD R105, R105, 0x1 ;  /* 0x0000000169697836 */ /* 0x000fe60000000000 */
[----:B------:R-:W-:Y:S05]  /*6cb0*/  PRMT R3, R3, 0x654, R32 ;  /* 0x0000065403037816 */ /* 0x000fea0000000020 */
[----:B------:R2:W3:Y:S04]  /*6cc0*/  @P0 LDS.128 R80, [R0+UR49+0x200] ;  /* 0x0002003100500984 */ /* 0x0004e80008000c00 */
[----:B------:R2:W4:Y:S01]  /*6cd0*/  @P0 LDS.128 R84, [R2+0x210] ;  /* 0x0002100002540984 */ /* 0x0005220000000c00 */
[C---:B------:R-:W-:Y:S01]  /*6ce0*/  ISETP.NE.AND P0, PT, R105.reuse, 0x2, PT ;  /* 0x000000026900780c */ /* 0x040fe20003f05270 */
[----:B------:R-:W-:Y:S01]  /*6cf0*/  @!PT LDS RZ, [RZ] ;  /* 0x00000000fffff984 */ /* 0x000fe20000000800 */
[----:B------:R-:W-:Y:S01]  /*6d00*/  @!PT LDS RZ, [RZ] ;  /* 0x00000000fffff984 */ /* 0x000fe20000000800 */
[----:B------:R-:W-:Y:S01]  /*6d10*/  @!PT LDS RZ, [RZ] ;  /* 0x00000000fffff984 */ /* 0x000fe20000000800 */
[----:B------:R-:W-:Y:S01]  /*6d20*/  @!PT LDS RZ, [RZ] ;  /* 0x00000000fffff984 */ /* 0x000fe20000000800 */
[----:B------:R5:W-:Y:S06]  /*6d30*/  MEMBAR.ALL.CTA ;  /* 0x0000000000007992 */ /* 0x000bec0000008000 */
[----:B-----5:R-:W5:Y:S01]  /*6d40*/  FENCE.VIEW.ASYNC.S ;  /* 0x00000000000073c6 */ /* 0x020f620000000000 */
[----:B------:R-:W-:Y:S01]  /*6d50*/  SEL R105, R105, RZ, P0 ;  /* 0x000000ff69697207 */ /* 0x000fe20000000000 */
[----:B-----5:R5:W-:Y:S02]  /*6d60*/  SYNCS.ARRIVE.TRANS64.RED.A1T0 RZ, [R3+URZ], RZ ;  /* 0x000000ff03ff79a7 */ /* 0x020be400081004ff */
[----:B-----5:R-:W-:Y:S04]  /*6d70*/  SEL R3, RZ, 0x1, P0 ;  /* 0x00000001ff037807 */ /* 0x020fe80000000000 */
[----:B--23--:R-:W-:Y:S02]  /*6d80*/  LOP3.LUT R104, R104, R3, RZ, 0x3c, !PT ;  /* 0x0000000368687212 */ /* 0x00cfe400078e3cff */
.L_x_111:
[----:B------:R-:W-:Y:S05]  /*6d90*/  BSYNC B1 ;  /* 0x0000000000017941 */ /* 0x000fea0003800000 */
.L_x_110:
[----:B------:R-:W-:Y:S05]  /*6da0*/  VIADD R0, R48, 0x40 ;  /* 0x0000004030007836 */ /* 0x000fea0000000000 */
[----:B------:R-:W-:Y:S04]  /*6db0*/  SHF.R.U32.HI R0, RZ, 0x15, R0 ;  /* 0x00000015ff007819 */ /* 0x000fe80000011600 */
[----:B------:R-:W-:Y:S11]  /*6dc0*/  LOP3.LUT P0, RZ, R0, 0x3, R101, 0x48, !PT ;  /* 0x0000000300ff7812 */ /* 0x000ff60007804865 */
[----:B------:R-:W-:Y:S02]  /*6dd0*/  @!UPT UIADD3 URZ, UPT, UPT, URZ, URZ, URZ ;  /* 0x000000fffffff290 */ /* 0x000fe4000fffe0ff */
[----:B------:R-:W-:Y:S05]  /*6de0*/  @!P0 BRA `(.L_x_115) ;  /* 0x0000000000408947 */ /* 0x000fea0003800000 */
[----:B------:R-:W2:Y:S01]  /*6df0*/  LDCU.64 UR8, c[0x4][0x70] ;  /* 0x01000e00ff0877ac */ /* 0x000ea20008000a00 */
[----:B------:R-:W-:Y:S01]  /*6e00*/  MOV R3, 0x0 ;  /* 0x0000000000037802 */ /* 0x000fe20000000f00 */
[----:B------:R-:W-:Y:S02]  /*6e10*/  HFMA2 R12, -RZ, RZ, 0, 5.9604644775390625e-08 ;  /* 0x00000001ff0c7431 */ /* 0x000fe400000001ff */
[----:B------:R-:W-:Y:S02]  /*6e20*/  IMAD.MOV.U32 R8, RZ, RZ, 0x192 ;  /* 0x00000192ff087424 */ /* 0x000fe400078e00ff */
[----:B------:R-:W-:Y:S01]  /*6e30*/  IMAD.MOV.U32 R13, RZ, RZ, RZ ;  /* 0x000000ffff0d7224 */ /* 0x000fe200078e00ff */
[----:B------:R-:W3:Y:S01]  /*6e40*/  LDCU.64 UR6, c[0x4][0x78] ;  /* 0x01000f00ff0677ac */ /* 0x000ee20008000a00 */
[----:B------:R-:W1:Y:S01]  /*6e50*/  LDC.64 R2, c[0x4][R3] ;  /* 0x0100000003027b82 */ /* 0x000e620000000a00 */
[----:B------:R-:W5:Y:S01]  /*6e60*/  LDCU.64 UR4, c[0x4][0x10] ;  /* 0x01000200ff0477ac */ /* 0x000f620008000a00 */
[----:B--2---:R-:W-:Y:S01]  /*6e70*/  MOV R5, UR9 ;  /* 0x0000000900057c02 */ /* 0x004fe20008000f00 */
[----:B------:R-:W-:Y:S01]  /*6e80*/  IMAD.U32 R4, RZ, RZ, UR8 ;  /* 0x00000008ff047e24 */ /* 0x000fe2000f8e00ff */
[----:B---3--:R-:W-:Y:S01]  /*6e90*/  MOV R7, UR7 ;  /* 0x0000000700077c02 */ /* 0x008fe20008000f00 */
[----:B------:R-:W-:Y:S01]  /*6ea0*/  IMAD.U32 R6, RZ, RZ, UR6 ;  /* 0x00000006ff067e24 */ /* 0x000fe2000f8e00ff */
[----:B-----5:R-:W-:Y:S01]  /*6eb0*/  MOV R11, UR5 ;  /* 0x00000005000b7c02 */ /* 0x020fe20008000f00 */
[----:B------:R-:W-:Y:S02]  /*6ec0*/  IMAD.U32 R10, RZ, RZ, UR4 ;  /* 0x00000004ff0a7e24 */ /* 0x000fe4000f8e00ff */
[----:B------:R-:W-:Y:S07]  /*6ed0*/  LEPC R20, `(.L_x_115) ;  /* 0x000000001014794e */ /* 0x000fee0000000000 */
[----:B-1--4-:R-:W-:Y:S05]  /*6ee0*/  CALL.ABS.NOINC R2 ;  /* 0x0000000002007343 */ /* 0x012fea0003c00000 */
.L_x_115:
[----:B------:R-:W-:Y:S01]  /*6ef0*/  ISETP.NE.AND P0, PT, R110, RZ, PT ;  /* 0x000000ff6e00720c */ /* 0x000fe20003f05270 */
[----:B------:R-:W-:Y:S05]  /*6f00*/  WARPSYNC.ALL ;  /* 0x0000000000007948 */ /* 0x000fea0003800000 */
[----:B------:R-:W-:Y:S01]  /*6f10*/  R2UR UR4, R48 ;  /* 0x00000000300472ca */ /* 0x000fe200000e0000 */
[----:B------:R-:W-:Y:S01]  /*6f20*/  BSSY.RECONVERGENT B0, `(.L_x_116) ;  /* 0x000009c000007945 */ /* 0x000fe20003800200 */
[-C--:B------:R-:W-:Y:S02]  /*6f30*/  F2FP.F16.E5M2.UNPACK_B R51, R80.reuse ;  /* 0x00000050ff33723e */ /* 0x080fe400020004ff */
[----:B------:R-:W-:Y:S02]  /*6f40*/  F2FP.F16.E5M2.UNPACK_B R80, R80.H1 ;  /* 0x00000050ff50723e */ /* 0x000fe400030004ff */
[-C--:B------:R-:W-:Y:S01]  /*6f50*/  F2FP.F16.E5M2.UNPACK_B R55, R81.reuse ;  /* 0x00000051ff37723e */ /* 0x080fe200020004ff */
[--C-:B------:R-:W-:Y:S01]  /*6f60*/  HADD2.F32 R50, -RZ, R51.reuse.H0_H0 ;  /* 0x20000033ff327230 */ /* 0x100fe20000004100 */
[----:B------:R-:W-:Y:S01]  /*6f70*/  F2FP.F16.E5M2.UNPACK_B R81, R81.H1 ;  /* 0x00000051ff51723e */ /* 0x000fe200030004ff */
[----:B------:R-:W-:Y:S01]  /*6f80*/  HADD2.F32 R52, -RZ, R51.H1_H1 ;  /* 0x30000033ff347230 */ /* 0x000fe20000004100 */
[-C--:B------:R-:W-:Y:S01]  /*6f90*/  F2FP.F16.E5M2.UNPACK_B R59, R82.reuse ;  /* 0x00000052ff3b723e */ /* 0x080fe200020004ff */
[--C-:B------:R-:W-:Y:S01]  /*6fa0*/  HADD2.F32 R51, -RZ, R80.reuse.H0_H0 ;  /* 0x20000050ff337230 */ /* 0x100fe20000004100 */
[----:B------:R-:W-:Y:S01]  /*6fb0*/  F2FP.F16.E5M2.UNPACK_B R82, R82.H1 ;  /* 0x00000052ff52723e */ /* 0x000fe200030004ff */
[----:B------:R-:W-:Y:S01]  /*6fc0*/  LDTM.16dp32bit_t0_t15.x32 R4, tmem[UR4+0x40] ;  /* 0x00004004000479ee */ /* 0x000fe20008a80000 */
[----:B------:R-:W2:Y:S01]  /*6fd0*/  LDTM.16dp32bit_t16_t31.x32 R4, tmem[UR4+0x60] ;  /* 0x00006004000479ee */ /* 0x000ea20008aa0000 */
[----:B------:R-:W-:Y:S01]  /*6fe0*/  NOP ;  /* 0x0000000000007918 */ /* 0x000fe20000000000 */
[--C-:B------:R-:W-:Y:S01]  /*6ff0*/  HADD2.F32 R53, -RZ, R55.reuse.H0_H0 ;  /* 0x20000037ff357230 */ /* 0x100fe20000004100 */
[----:B------:R-:W-:Y:S01]  /*7000*/  R2UR UR5, R113 ;  /* 0x00000000710572ca */ /* 0x000fe200000e0000 */
[----:B------:R-:W-:Y:S01]  /*7010*/  HADD2.F32 R56, -RZ, R55.H1_H1 ;  /* 0x30000037ff387230 */ /* 0x000fe20000004100 */
[----:B------:R-:W-:Y:S01]  /*7020*/  F2FP.F16.E5M2.UNPACK_B R63, R83 ;  /* 0x00000053ff3f723e */ /* 0x000fe200020004ff */
[--C-:B------:R-:W-:Y:S01]  /*7030*/  HADD2.F32 R57, -RZ, R59.reuse.H0_H0 ;  /* 0x2000003bff397230 */ /* 0x100fe20000004100 */
[----:B----4-:R-:W-:Y:S01]  /*7040*/  F2FP.F16.E5M2.UNPACK_B R67, R84 ;  /* 0x00000054ff43723e */ /* 0x010fe200020004ff */
[----:B------:R-:W-:Y:S01]  /*7050*/  HADD2.F32 R60, -RZ, R59.H1_H1 ;  /* 0x3000003bff3c7230 */ /* 0x000fe20000004100 */
[----:B------:R-:W-:Y:S01]  /*7060*/  F2FP.F16.E5M2.UNPACK_B R71, R85 ;  /* 0x00000055ff47723e */ /* 0x000fe200020004ff */
[--C-:B------:R-:W-:Y:S01]  /*7070*/  HADD2.F32 R61, -RZ, R63.reuse.H0_H0 ;  /* 0x2000003fff3d7230 */ /* 0x100fe20000004100 */
[----:B------:R-:W-:Y:S01]  /*7080*/  F2FP.F16.E5M2.UNPACK_B R75, R86 ;  /* 0x00000056ff4b723e */ /* 0x000fe200020004ff */
[----:B------:R-:W-:Y:S01]  /*7090*/  HADD2.F32 R64, -RZ, R63.H1_H1 ;  /* 0x3000003fff407230 */ /* 0x000fe20000004100 */
[----:B------:R-:W-:Y:S01]  /*70a0*/  F2FP.F16.E5M2.UNPACK_B R77, R87 ;  /* 0x00000057ff4d723e */ /* 0x000fe200020004ff */
[--C-:B------:R-:W-:Y:S01]  /*70b0*/  HADD2.F32 R65, -RZ, R67.reuse.H0_H0 ;  /* 0x20000043ff417230 */ /* 0x100fe20000004100 */
[----:B------:R-:W-:Y:S01]  /*70c0*/  F2FP.F16.E5M2.UNPACK_B R83, R83.H1 ;  /* 0x00000053ff53723e */ /* 0x000fe200030004ff */
[----:B------:R-:W-:Y:S01]  /*70d0*/  UIADD3 UR5, UPT, UPT, UR5, 0x180, URZ ;  /* 0x0000018005057890 */ /* 0x000fe2000fffe0ff */
[----:B------:R-:W-:Y:S01]  /*70e0*/  HADD2.F32 R67, -RZ, R67.H1_H1 ;  /* 0x30000043ff437230 */ /* 0x000fe20000004100 */
[----:B------:R-:W-:Y:S01]  /*70f0*/  F2FP.F16.E5M2.UNPACK_B R84, R84.H1 ;  /* 0x00000054ff54723e */ /* 0x000fe200030004ff */
[--C-:B------:R-:W-:Y:S01]  /*7100*/  HADD2.F32 R69, -RZ, R71.reuse.H0_H0 ;  /* 0x20000047ff457230 */ /* 0x100fe20000004100 */
[----:B------:R-:W-:Y:S01]  /*7110*/  UPRMT UR5, UR37, 0x654, UR5 ;  /* 0x0000065425057896 */ /* 0x000fe20008000005 */
[----:B------:R-:W-:Y:S01]  /*7120*/  HADD2.F32 R72, -RZ, R71.H1_H1 ;  /* 0x30000047ff487230 */ /* 0x000fe20000004100 */
[----:B------:R-:W-:Y:S01]  /*7130*/  F2FP.F16.E5M2.UNPACK_B R85, R85.H1 ;  /* 0x00000055ff55723e */ /* 0x000fe200030004ff */
[--C-:B------:R-:W-:Y:S02]  /*7140*/  HADD2.F32 R73, -RZ, R75.reuse.H0_H0 ;  /* 0x2000004bff497230 */ /* 0x100fe40000004100 */
[C---:B--2---:R-:W-:Y:S01]  /*7150*/  FMUL R4, R47.reuse, R4 ;  /* 0x000000042f047220 */ /* 0x044fe20000400000 */
[C---:B------:R-:W-:Y:S01]  /*7160*/  FMUL R5, R47.reuse, R5 ;  /* 0x000000052f057220 */ /* 0x040fe20000400000 */
[C---:B------:R-:W-:Y:S01]  /*7170*/  FMUL R8, R47.reuse, R8 ;  /* 0x000000082f087220 */ /* 0x040fe20000400000 */
[----:B------:R-:W-:Y:S01]  /*7180*/  FMUL R9, R47, R9 ;  /* 0x000000092f097220 */ /* 0x000fe20000400000 */
[C---:B------:R-:W-:Y:S01]  /*7190*/  FFMA R4, R49.reuse, R50, R4 ;  /* 0x0000003231047223 */ /* 0x040fe20000000004 */
[----:B------:R-:W-:Y:S01]  /*71a0*/  SYNCS.ARRIVE.TRANS64.RED.A1T0 RZ, [UR5], RZ ;  /* 0x000000ffffff79a7 */ /* 0x000fe20008100405 */
        /* <DEDUP_REMOVED lines=18> */
[--C-:B------:R-:W-:Y:S02]  /*72d0*/  HADD2.F32 R55, -RZ, R81.reuse.H0_H0 ;  /* 0x20000051ff377230 */ /* 0x100fe40000004100 */
[----:B------:R-:W-:Y:S01]  /*72e0*/  FMUL R10, R47, R10 ;  /* 0x0000000a2f0a7220 */ /* 0x000fe20000400000 */
[C---:B------:R-:W-:Y:S01]  /*72f0*/  FFMA R6, R49.reuse, R51, R6 ;  /* 0x0000003331067223 */ /* 0x040fe20000000006 */
[----:B------:R-:W-:Y:S02]  /*7300*/  HADD2.F32 R58, -RZ, R81.H1_H1 ;  /* 0x30000051ff3a7230 */ /* 0x000fe40000004100 */
[C---:B------:R-:W-:Y:S01]  /*7310*/  FFMA R7, R49.reuse, R54, R7 ;  /* 0x0000003631077223 */ /* 0x040fe20000000007 */
[C---:B------:R-:W-:Y:S01]  /*7320*/  FFMA R8, R49.reuse, R53, R8 ;  /* 0x0000003531087223 */ /* 0x040fe20000000008 */
[C---:B------:R-:W-:Y:S01]  /*7330*/  FFMA R9, R49.reuse, R56, R9 ;  /* 0x0000003831097223 */ /* 0x040fe20000000009 */
[----:B------:R-:W-:Y:S01]  /*7340*/  FFMA R10, R49, R55, R10 ;  /* 0x00000037310a7223 */ /* 0x000fe2000000000a */
[----:B------:R-:W-:Y:S01]  /*7350*/  HADD2.F32 R51, -RZ, R77.H0_H0 ;  /* 0x2000004dff337230 */ /* 0x000fe20000004100 */
[----:B-1----:R-:W-:Y:S01]  /*7360*/  F2FP.SATFINITE.E5M2.F32.PACK_AB_MERGE_C R116, R7, R6, RZ ;  /* 0x000000060774723e */ /* 0x002fe200048060ff */
[C---:B------:R-:W-:Y:S01]  /*7370*/  FMUL R11, R47.reuse, R11 ;  /* 0x0000000b2f0b7220 */ /* 0x040fe20000400000 */
[--C-:B------:R-:W-:Y:S02]  /*7380*/  HADD2.F32 R59, -RZ, R82.reuse.H0_H0 ;  /* 0x20000052ff3b7230 */ /* 0x100fe40000004100 */
[----:B------:R-:W-:Y:S01]  /*7390*/  FMUL R14, R47, R14 ;  /* 0x0000000e2f0e7220 */ /* 0x000fe20000400000 */
[----:B------:R-:W-:Y:S01]  /*73a0*/  HADD2.F32 R62, -RZ, R82.H1_H1 ;  /* 0x30000052ff3e7230 */ /* 0x000fe20000004100 */
[----:B------:R-:W-:Y:S01]  /*73b0*/  F2FP.SATFINITE.E5M2.F32.PACK_AB_MERGE_C R116, R5, R4, R116 ;  /* 0x000000040574723e */ /* 0x000fe20004806074 */
[C---:B------:R-:W-:Y:S01]  /*73c0*/  FFMA R11, R49.reuse, R58, R11 ;  /* 0x0000003a310b7223 */ /* 0x040fe2000000000b */
[C---:B------:R-:W-:Y:S01]  /*73d0*/  FFMA R12, R49.reuse, R57, R12 ;  /* 0x00000039310c7223 */ /* 0x040fe2000000000c */
[C---:B------:R-:W-:Y:S01]  /*73e0*/  FFMA R13, R49.reuse, R60, R13 ;  /* 0x0000003c310d7223 */ /* 0x040fe2000000000d */
[----:B------:R-:W-:Y:S01]  /*73f0*/  F2FP.F16.E5M2.UNPACK_B R86, R86.H1 ;  /* 0x00000056ff56723e */ /* 0x000fe200030004ff */
[----:B------:R-:W-:Y:S01]  /*7400*/  FFMA R14, R49, R59, R14 ;  /* 0x0000003b310e7223 */ /* 0x000fe2000000000e */
[----:B------:R-:W-:Y:S01]  /*7410*/  F2FP.SATFINITE.E5M2.F32.PACK_AB_MERGE_C R117, R11, R10, RZ ;  /* 0x0000000a0b75723e */ /* 0x000fe200048060ff */
[C---:B------:R-:W-:Y:S01]  /*7420*/  FMUL R15, R47.reuse, R15 ;  /* 0x0000000f2f0f7220 */ /* 0x040fe20000400000 */
[--C-:B------:R-:W-:Y:S02]  /*7430*/  HADD2.F32 R63, -RZ, R83.reuse.H0_H0 ;  /* 0x20000053ff3f7230 */ /* 0x100fe40000004100 */
[----:B------:R-:W-:Y:S01]  /*7440*/  FMUL R18, R47, R18 ;  /* 0x000000122f127220 */ /* 0x000fe20000400000 */
[----:B------:R-:W-:Y:S01]  /*7450*/  HADD2.F32 R66, -RZ, R83.H1_H1 ;  /* 0x30000053ff427230 */ /* 0x000fe20000004100 */
[----:B------:R-:W-:Y:S01]  /*7460*/  F2FP.SATFINITE.E5M2.F32.PACK_AB_MERGE_C R117, R9, R8, R117 ;  /* 0x000000080975723e */ /* 0x000fe20004806075 */
[C---:B------:R-:W-:Y:S01]  /*7470*/  FFMA R15, R49.reuse, R62, R15 ;  /* 0x0000003e310f7223 */ /* 0x040fe2000000000f */
[C---:B------:R-:W-:Y:S01]  /*7480*/  FFMA R16, R49.reuse, R61, R16 ;  /* 0x0000003d31107223 */ /* 0x040fe20000000010 */
[----:B------:R-:W-:Y:S01]  /*7490*/  FFMA R17, R49, R64, R17 ;  /* 0x0000004031117223 */ /* 0x000fe20000000011 */
[----:B------:R-:W-:Y:S01]  /*74a0*/  FMUL R19, R47, R19 ;  /* 0x000000132f137220 */ /* 0x000fe20000400000 */
        /* <DEDUP_REMOVED lines=15> */
[----:B------:R-:W-:Y:S01]  /*75a0*/  F2FP.F16.E5M2.UNPACK_B R87, R87.H1 ;  /* 0x00000057ff57723e */ /* 0x000fe200030004ff */
        /* <DEDUP_REMOVED lines=32> */
[----:B------:R-:W-:Y:S03]  /*77b0*/  IADD3 R79, PT, PT, R44, 0x1, RZ ;  /* 0x000000012c4f7810 */ /* 0x000fe60007ffe0ff */
        /* <DEDUP_REMOVED lines=9> */
[----:B------:R-:W-:Y:S02]  /*7850*/  UIADD3 UR8, UP0, UPT, UR52, 0x680, URZ ;  /* 0x0000068034087890 */ /* 0x000fe4000ff1e0ff */
[----:B------:R-:W-:Y:S02]  /*7860*/  UIADD3 UR5, UPT, UPT, UR41, 0x40, URZ ;  /* 0x0000004029057890 */ /* 0x000fe4000fffe0ff */
[----:B------:R-:W-:Y:S02]  /*7870*/  UIADD3 UR4, UPT, UPT, UR49, 0x3200, URZ ;  /* 0x0000320031047890 */ /* 0x000fe4000fffe0ff */
[----:B------:R-:W-:Y:S01]  /*7880*/  UIADD3.X UR9, UPT, UPT, URZ, UR53, URZ, UP0, !UPT ;  /* 0x00000035ff097290 */ /* 0x000fe200087fe4ff */
[----:B------:R-:W-:Y:S01]  /*7890*/  UMOV UR6, UR42 ;  /* 0x0000002a00067c82 */ /* 0x000fe20008000000 */
[----:B------:R-:W-:Y:S07]  /*78a0*/  UMOV UR7, UR36 ;  /* 0x0000002400077c82 */ /* 0x000fee0008000000 */
[----:B------:R2:W-:Y:S01]  /*78b0*/  UTMASTG.3D [UR4], [UR8] ;  /* 0x00000004080073b5 */ /* 0x0005e20008010000 */
[----:B------:R0:W-:Y:S01]  /*78c0*/  UTMACMDFLUSH ;  /* 0x00000000000079b7 */ /* 0x0001e20000000000 */
[----:B--2---:R-:W-:Y:S04]  /*78d0*/  DEPBAR.LE SB0, 0x1 ;  /* 0x000080400000791a */ /* 0x004fe80000000000 */
.L_x_117:
[----:B------:R-:W-:Y:S05]  /*78e0*/  BSYNC.RECONVERGENT B0 ;  /* 0x0000000000007941 */ /* 0x000fea0003800200 */
.L_x_116:
[----:B------:R-:W-:Y:S01]  /*78f0*/  BAR.SYNC.DEFER_BLOCKING 0x1, 0x80 ;  /* 0x0042000000007b1d */ /* 0x000fe20000010000 */
[----:B------:R-:W-:Y:S01]  /*7900*/  ISETP.NE.AND P2, PT, R111, RZ, PT ;  /* 0x000000ff6f00720c */ /* 0x000fe20003f45270 */
[----:B------:R-:W-:Y:S01]  /*7910*/  IMAD.IADD R20, R43, 0x1, R94 ;  /* 0x000000012b147824 */ /* 0x000fe200078e025e */
[----:B------:R-:W-:Y:S01]  /*7920*/  ISETP.NE.AND P0, PT, R112, 0x2, PT ;  /* 0x000000027000780c */ /* 0x000fe20003f05270 */
[----:B------:R-:W-:Y:S01]  /*7930*/  IMAD.IADD R21, R45, 0x1, R96 ;  /* 0x000000012d157824 */ /* 0x000fe200078e0260 */
[----:B------:R-:W-:Y:S02]  /*7940*/  ISETP.NE.AND P1, PT, R79, 0x4, PT ;  /* 0x000000044f00780c */ /* 0x000fe40003f25270 */
[----:B------:R-:W-:Y:S02]  /*7950*/  SEL R3, RZ, 0x1, P0 ;  /* 0x00000001ff037807 */ /* 0x000fe40000000000 */
[----:B------:R-:W-:Y:S02]  /*7960*/  SEL R0, RZ, 0x1, P1 ;  /* 0x00000001ff007807 */ /* 0x000fe40000800000 */
[----:B------:R-:W-:Y:S02]  /*7970*/  LOP3.LUT R106, R106, R3, RZ, 0x3c, !PT ;  /* 0x000000036a6a7212 */ /* 0x000fe400078e3cff */
[----:B------:R-:W-:Y:S02]  /*7980*/  LOP3.LUT R107, R107, R0, RZ, 0x3c, !PT ;  /* 0x000000006b6b7212 */ /* 0x000fe400078e3cff */
[----:B------:R-:W-:Y:S02]  /*7990*/  @P2 R2UR UR36, R103 ;  /* 0x00000000672422ca */ /* 0x000fe400000e0000 */
[----:B------:R-:W-:Y:S02]  /*79a0*/  SEL R112, R112, RZ, P0 ;  /* 0x000000ff70707207 */ /* 0x000fe40000000000 */
[----:B------:R-:W-:Y:S01]  /*79b0*/  SEL R44, R79, RZ, P1 ;  /* 0x000000ff4f2c7207 */ /* 0x000fe20000800000 */
[----:B------:R-:W-:Y:S10]  /*79c0*/  @P2 BRA `(.L_x_118) ;  /* 0xffffffd400f82947 */ /* 0x000ff4000383ffff */
[----:B------:R-:W-:Y:S05]  /*79d0*/  EXIT ;  /* 0x000000000000794d */ /* 0x000fea0003800000 */
.L_x_20:
[----:B--2---:R2:W1:Y:S02]  /*79e0*/  SYNCS.PHASECHK.TRANS64.TRYWAIT P0, [R3+URZ+0x1b0], R2 ;  /* 0x0001b002030075a7 */ /* 0x00446400080011ff */
[----:B-1----:R-:W-:Y:S05]  /*79f0*/  @!P0 NANOSLEEP.SYNCS 0x989680 ;  /* 0x009896800000895d */ /* 0x002fea0003900000 */
[----:B------:R-:W1:Y:S02]  /*7a00*/  @!P0 SYNCS.PHASECHK.TRANS64 P0, [R3+URZ+0x1b0], R2 ;  /* 0x0001b002030085a7 */ /* 0x000e6400080010ff */
[----:B-1----:R-:W-:Y:S05]  /*7a10*/  @!P0 BRA `(.L_x_20) ;  /* 0xfffffffc00f08947 */ /* 0x002fea000383ffff */
[----:B------:R-:W-:Y:S05]  /*7a20*/  BRA `(.L_x_119) ;  /* 0xffffff9c00547947 */ /* 0x000fea000383ffff */
.L_x_23:
[----:B-1----:R-:W-:-:S07]  /*7a30*/  MOV R2, UR33 ;  /* 0x0000002100027c02 */ /* 0x002fce0008000f00 */
.L_x_120:
[----:B-1----:R1:W2:Y:S02]  /*7a40*/  SYNCS.PHASECHK.TRANS64.TRYWAIT P0, [R2+URZ+0x88], R5 ;  /* 0x00008805020075a7 */ /* 0x0022a400080011ff */
[----:B--2---:R-:W-:Y:S05]  /*7a50*/  @!P0 NANOSLEEP.SYNCS 0x989680 ;  /* 0x009896800000895d */ /* 0x004fea0003900000 */
[----:B------:R-:W2:Y:S02]  /*7a60*/  @!P0 SYNCS.PHASECHK.TRANS64 P0, [R2+URZ+0x88], R5 ;  /* 0x00008805020085a7 */ /* 0x000ea400080010ff */
[----:B--2---:R-:W-:Y:S05]  /*7a70*/  @!P0 BRA `(.L_x_120) ;  /* 0xfffffffc00f08947 */ /* 0x004fea000383ffff */
[----:B------:R-:W-:Y:S05]  /*7a80*/  BRA `(.L_x_22) ;  /* 0xffffff9c00a47947 */ /* 0x000fea000383ffff */
.L_x_29:
[----:B-1----:R-:W-:-:S07]  /*7a90*/  MOV R2, UR17 ;  /* 0x0000001100027c02 */ /* 0x002fce0008000f00 */
.L_x_121:
[----:B-1----:R1:W2:Y:S02]  /*7aa0*/  SYNCS.PHASECHK.TRANS64.TRYWAIT P0, [R2+URZ+0x88], R5 ;  /* 0x00008805020075a7 */ /* 0x0022a400080011ff */
[----:B--2---:R-:W-:Y:S05]  /*7ab0*/  @!P0 NANOSLEEP.SYNCS 0x989680 ;  /* 0x009896800000895d */ /* 0x004fea0003900000 */
[----:B------:R-:W2:Y:S02]  /*7ac0*/  @!P0 SYNCS.PHASECHK.TRANS64 P0, [R2+URZ+0x88], R5 ;  /* 0x00008805020085a7 */ /* 0x000ea400080010ff */
[----:B--2---:R-:W-:Y:S05]  /*7ad0*/  @!P0 BRA `(.L_x_121) ;  /* 0xfffffffc00f08947 */ /* 0x004fea000383ffff */
[----:B------:R-:W-:Y:S05]  /*7ae0*/  BRA `(.L_x_28) ;  /* 0xffffffa0004c7947 */ /* 0x000fea000383ffff */
.L_x_33:
[----:B-1----:R1:W2:Y:S02]  /*7af0*/  SYNCS.PHASECHK.TRANS64.TRYWAIT P0, [R2+URZ+0x140], R3 ;  /* 0x00014003020075a7 */ /* 0x0022a400080011ff */
[----:B--2---:R-:W-:Y:S05]  /*7b00*/  @!P0 NANOSLEEP.SYNCS 0x989680 ;  /* 0x009896800000895d */ /* 0x004fea0003900000 */
[----:B------:R-:W2:Y:S02]  /*7b10*/  @!P0 SYNCS.PHASECHK.TRANS64 P0, [R2+URZ+0x140], R3 ;  /* 0x00014003020085a7 */ /* 0x000ea400080010ff */
[----:B--2---:R-:W-:Y:S05]  /*7b20*/  @!P0 BRA `(.L_x_33) ;  /* 0xfffffffc00f08947 */ /* 0x004fea000383ffff */
[----:B------:R-:W-:Y:S05]  /*7b30*/  BRA `(.L_x_122) ;  /* 0xffffffa000dc7947 */ /* 0x000fea000383ffff */
.L_x_37:
[----:B----4-:R-:W-:-:S07]  /*7b40*/  MOV R0, UR5 ;  /* 0x0000000500007c02 */ /* 0x010fce0008000f00 */
.L_x_123:
[----:B-1----:R1:W2:Y:S02]  /*7b50*/  SYNCS.PHASECHK.TRANS64.TRYWAIT P0, [R0+URZ], R3 ;  /* 0x00000003000075a7 */ /* 0x0022a400080011ff */
[----:B--2---:R-:W-:Y:S05]  /*7b60*/  @!P0 NANOSLEEP.SYNCS 0x989680 ;  /* 0x009896800000895d */ /* 0x004fea0003900000 */
[----:B------:R-:W2:Y:S02]  /*7b70*/  @!P0 SYNCS.PHASECHK.TRANS64 P0, [R0+URZ], R3 ;  /* 0x00000003000085a7 */ /* 0x000ea400080010ff */
[----:B--2---:R-:W-:Y:S05]  /*7b80*/  @!P0 BRA `(.L_x_123) ;  /* 0xfffffffc00f08947 */ /* 0x004fea000383ffff */
[----:B------:R-:W-:Y:S05]  /*7b90*/  BRA `(.L_x_124) ;  /* 0xffffffa8004c7947 */ /* 0x000fea000383ffff */
.L_x_38:
[----:B----4-:R-:W-:-:S07]  /*7ba0*/  MOV R0, UR5 ;  /* 0x0000000500007c02 */ /* 0x010fce0008000f00 */
.L_x_125:
[----:B-1----:R1:W2:Y:S02]  /*7bb0*/  SYNCS.PHASECHK.TRANS64.TRYWAIT P0, [R0+URZ], R3 ;  /* 0x00000003000075a7 */ /* 0x0022a400080011ff */
[----:B--2---:R-:W-:Y:S05]  /*7bc0*/  @!P0 NANOSLEEP.SYNCS 0x989680 ;  /* 0x009896800000895d */ /* 0x004fea0003900000 */
[----:B------:R-:W2:Y:S02]  /*7bd0*/  @!P0 SYNCS.PHASECHK.TRANS64 P0, [R0+URZ], R3 ;  /* 0x00000003000085a7 */ /* 0x000ea400080010ff */
[----:B--2---:R-:W-:Y:S05]  /*7be0*/  @!P0 BRA `(.L_x_125) ;  /* 0xfffffffc00f08947 */ /* 0x004fea000383ffff */
[----:B------:R-:W-:Y:S05]  /*7bf0*/  BRA `(.L_x_126) ;  /* 0xffffffa800587947 */ /* 0x000fea000383ffff */
.L_x_39:
[----:B----4-:R-:W-:-:S07]  /*7c00*/  MOV R0, UR5 ;  /* 0x0000000500007c02 */ /* 0x010fce0008000f00 */
.L_x_127:
[----:B-1----:R1:W2:Y:S02]  /*7c10*/  SYNCS.PHASECHK.TRANS64.TRYWAIT P0, [R0+URZ], R3 ;  /* 0x00000003000075a7 */ /* 0x0022a400080011ff */
[----:B--2---:R-:W-:Y:S05]  /*7c20*/  @!P0 NANOSLEEP.SYNCS 0x989680 ;  /* 0x009896800000895d */ /* 0x004fea0003900000 */
[----:B------:R-:W2:Y:S02]  /*7c30*/  @!P0 SYNCS.PHASECHK.TRANS64 P0, [R0+URZ], R3 ;  /* 0x00000003000085a7 */ /* 0x000ea400080010ff */
[----:B--2---:R-:W-:Y:S05]  /*7c40*/  @!P0 BRA `(.L_x_127) ;  /* 0xfffffffc00f08947 */ /* 0x004fea000383ffff */
[----:B------:R-:W-:Y:S05]  /*7c50*/  BRA `(.L_x_128) ;  /* 0xffffffa800647947 */ /* 0x000fea000383ffff */
.L_x_40:
[----:B----4-:R-:W-:-:S07]  /*7c60*/  MOV R0, UR5 ;  /* 0x0000000500007c02 */ /* 0x010fce0008000f00 */
.L_x_129:
[----:B-1----:R1:W2:Y:S02]  /*7c70*/  SYNCS.PHASECHK.TRANS64.TRYWAIT P0, [R0+URZ], R3 ;  /* 0x00000003000075a7 */ /* 0x0022a400080011ff */
[----:B--2---:R-:W-:Y:S05]  /*7c80*/  @!P0 NANOSLEEP.SYNCS 0x989680 ;  /* 0x009896800000895d */ /* 0x004fea0003900000 */
[----:B------:R-:W2:Y:S02]  /*7c90*/  @!P0 SYNCS.PHASECHK.TRANS64 P0, [R0+URZ], R3 ;  /* 0x00000003000085a7 */ /* 0x000ea400080010ff */
[----:B--2---:R-:W-:Y:S05]  /*7ca0*/  @!P0 BRA `(.L_x_129) ;  /* 0xfffffffc00f08947 */ /* 0x004fea000383ffff */
[----:B------:R-:W-:Y:S05]  /*7cb0*/  BRA `(.L_x_130) ;  /* 0xffffffa800707947 */ /* 0x000fea000383ffff */
.L_x_41:
[----:B----4-:R-:W-:-:S07]  /*7cc0*/  MOV R0, UR5 ;  /* 0x0000000500007c02 */ /* 0x010fce0008000f00 */
.L_x_131:
[----:B-1----:R1:W2:Y:S02]  /*7cd0*/  SYNCS.PHASECHK.TRANS64.TRYWAIT P0, [R0+URZ], R3 ;  /* 0x00000003000075a7 */ /* 0x0022a400080011ff */
[----:B--2---:R-:W-:Y:S05]  /*7ce0*/  @!P0 NANOSLEEP.SYNCS 0x989680 ;  /* 0x009896800000895d */ /* 0x004fea0003900000 */
[----:B------:R-:W2:Y:S02]  /*7cf0*/  @!P0 SYNCS.PHASECHK.TRANS64 P0, [R0+URZ], R3 ;  /* 0x00000003000085a7 */ /* 0x000ea400080010ff */
[----:B--2---:R-:W-:Y:S05]  /*7d00*/  @!P0 BRA `(.L_x_131) ;  /* 0xfffffffc00f08947 */ /* 0x004fea000383ffff */
[----:B------:R-:W-:Y:S05]  /*7d10*/  BRA `(.L_x_132) ;  /* 0xffffffa8007c7947 */ /* 0x000fea000383ffff */
.L_x_42:
[----:B----4-:R-:W-:-:S07]  /*7d20*/  MOV R0, UR5 ;  /* 0x0000000500007c02 */ /* 0x010fce0008000f00 */
.L_x_133:
[----:B-1----:R1:W2:Y:S02]  /*7d30*/  SYNCS.PHASECHK.TRANS64.TRYWAIT P0, [R0+URZ], R3 ;  /* 0x00000003000075a7 */ /* 0x0022a400080011ff */
[----:B--2---:R-:W-:Y:S05]  /*7d40*/  @!P0 NANOSLEEP.SYNCS 0x989680 ;  /* 0x009896800000895d */ /* 0x004fea0003900000 */
[----:B------:R-:W2:Y:S02]  /*7d50*/  @!P0 SYNCS.PHASECHK.TRANS64 P0, [R0+URZ], R3 ;  /* 0x00000003000085a7 */ /* 0x000ea400080010ff */
[----:B--2---:R-:W-:Y:S05]  /*7d60*/  @!P0 BRA `(.L_x_133) ;  /* 0xfffffffc00f08947 */ /* 0x004fea000383ffff */
[----:B------:R-:W-:Y:S05]  /*7d70*/  BRA `(.L_x_134) ;  /* 0xffffffa800887947 */ /* 0x000fea000383ffff */
.L_x_43:
[----:B----4-:R-:W-:-:S07]  /*7d80*/  MOV R0, UR5 ;  /* 0x0000000500007c02 */ /* 0x010fce0008000f00 */
.L_x_135:
[----:B-1----:R1:W2:Y:S02]  /*7d90*/  SYNCS.PHASECHK.TRANS64.TRYWAIT P0, [R0+URZ], R3 ;  /* 0x00000003000075a7 */ /* 0x0022a400080011ff */
[----:B--2---:R-:W-:Y:S05]  /*7da0*/  @!P0 NANOSLEEP.SYNCS 0x989680 ;  /* 0x009896800000895d */ /* 0x004fea0003900000 */
[----:B------:R-:W2:Y:S02]  /*7db0*/  @!P0 SYNCS.PHASECHK.TRANS64 P0, [R0+URZ], R3 ;  /* 0x00000003000085a7 */ /* 0x000ea400080010ff */
[----:B--2---:R-:W-:Y:S05]  /*7dc0*/  @!P0 BRA `(.L_x_135) ;  /* 0xfffffffc00f08947 */ /* 0x004fea000383ffff */
[----:B------:R-:W-:Y:S05]  /*7dd0*/  BRA `(.L_x_136) ;  /* 0xffffffa800947947 */ /* 0x000fea000383ffff */
.L_x_44:
[----:B----4-:R-:W-:-:S07]  /*7de0*/  MOV R0, UR5 ;  /* 0x0000000500007c02 */ /* 0x010fce0008000f00 */
.L_x_137:
[----:B-1----:R1:W2:Y:S02]  /*7df0*/  SYNCS.PHASECHK.TRANS64.TRYWAIT P0, [R0+URZ], R3 ;  /* 0x00000003000075a7 */ /* 0x0022a400080011ff */
[----:B--2---:R-:W-:Y:S05]  /*7e00*/  @!P0 NANOSLEEP.SYNCS 0x989680 ;  /* 0x009896800000895d */ /* 0x004fea0003900000 */
[----:B------:R-:W2:Y:S02]  /*7e10*/  @!P0 SYNCS.PHASECHK.TRANS64 P0, [R0+URZ], R3 ;  /* 0x00000003000085a7 */ /* 0x000ea400080010ff */
[----:B--2---:R-:W-:Y:S05]  /*7e20*/  @!P0 BRA `(.L_x_137) ;  /* 0xfffffffc00f08947 */ /* 0x004fea000383ffff */
[----:B------:R-:W-:Y:S05]  /*7e30*/  BRA `(.L_x_138) ;  /* 0xffffffa800a07947 */ /* 0x000fea000383ffff */
.L_x_45:
[----:B----4-:R-:W-:-:S07]  /*7e40*/  MOV R0, UR5 ;  /* 0x0000000500007c02 */ /* 0x010fce0008000f00 */
.L_x_139:
[----:B-1----:R1:W2:Y:S02]  /*7e50*/  SYNCS.PHASECHK.TRANS64.TRYWAIT P0, [R0+URZ], R3 ;  /* 0x00000003000075a7 */ /* 0x0022a400080011ff */
[----:B--2---:R-:W-:Y:S05]  /*7e60*/  @!P0 NANOSLEEP.SYNCS 0x989680 ;  /* 0x009896800000895d */ /* 0x004fea0003900000 */
[----:B------:R-:W2:Y:S02]  /*7e70*/  @!P0 SYNCS.PHASECHK.TRANS64 P0, [R0+URZ], R3 ;  /* 0x00000003000085a7 */ /* 0x000ea400080010ff */
[----:B--2---:R-:W-:Y:S05]  /*7e80*/  @!P0 BRA `(.L_x_139) ;  /* 0xfffffffc00f08947 */ /* 0x004fea000383ffff */
[----:B------:R-:W-:Y:S05]  /*7e90*/  BRA `(.L_x_140) ;  /* 0xffffffa800ac7947 */ /* 0x000fea000383ffff */
.L_x_46:
[----:B----4-:R-:W-:-:S07]  /*7ea0*/  MOV R0, UR5 ;  /* 0x0000000500007c02 */ /* 0x010fce0008000f00 */
.L_x_141:
[----:B-1----:R1:W2:Y:S02]  /*7eb0*/  SYNCS.PHASECHK.TRANS64.TRYWAIT P0, [R0+URZ], R3 ;  /* 0x00000003000075a7 */ /* 0x0022a400080011ff */
[----:B--2---:R-:W-:Y:S05]  /*7ec0*/  @!P0 NANOSLEEP.SYNCS 0x989680 ;  /* 0x009896800000895d */ /* 0x004fea0003900000 */
[----:B------:R-:W2:Y:S02]  /*7ed0*/  @!P0 SYNCS.PHASECHK.TRANS64 P0, [R0+URZ], R3 ;  /* 0x00000003000085a7 */ /* 0x000ea400080010ff */
[----:B--2---:R-:W-:Y:S05]  /*7ee0*/  @!P0 BRA `(.L_x_141) ;  /* 0xfffffffc00f08947 */ /* 0x004fea000383ffff */
[----:B------:R-:W-:Y:S05]  /*7ef0*/  BRA `(.L_x_142) ;  /* 0xffffffa800b87947 */ /* 0x000fea000383ffff */
.L_x_47:
[----:B----4-:R-:W-:-:S07]  /*7f00*/  MOV R0, UR5 ;  /* 0x0000000500007c02 */ /* 0x010fce0008000f00 */
.L_x_143:
[----:B-1----:R1:W2:Y:S02]  /*7f10*/  SYNCS.PHASECHK.TRANS64.TRYWAIT P0, [R0+URZ], R3 ;  /* 0x00000003000075a7 */ /* 0x0022a400080011ff */
[----:B--2---:R-:W-:Y:S05]  /*7f20*/  @!P0 NANOSLEEP.SYNCS 0x989680 ;  /* 0x009896800000895d */ /* 0x004fea0003900000 */
[----:B------:R-:W2:Y:S02]  /*7f30*/  @!P0 SYNCS.PHASECHK.TRANS64 P0, [R0+URZ], R3 ;  /* 0x00000003000085a7 */ /* 0x000ea400080010ff */
[----:B--2---:R-:W-:Y:S05]  /*7f40*/  @!P0 BRA `(.L_x_143) ;  /* 0xfffffffc00f08947 */ /* 0x004fea000383ffff */
[----:B------:R-:W-:Y:S05]  /*7f50*/  BRA `(.L_x_144) ;  /* 0xffffffa800c47947 */ /* 0x000fea000383ffff */
.L_x_48:
[----:B----4-:R-:W-:-:S07]  /*7f60*/  MOV R0, UR5 ;  /* 0x0000000500007c02 */ /* 0x010fce0008000f00 */
.L_x_145:
[----:B-1----:R1:W2:Y:S02]  /*7f70*/  SYNCS.PHASECHK.TRANS64.TRYWAIT P0, [R0+URZ], R3 ;  /* 0x00000003000075a7 */ /* 0x0022a400080011ff */
[----:B--2---:R-:W-:Y:S05]  /*7f80*/  @!P0 NANOSLEEP.SYNCS 0x989680 ;  /* 0x009896800000895d */ /* 0x004fea0003900000 */
[----:B------:R-:W2:Y:S02]  /*7f90*/  @!P0 SYNCS.PHASECHK.TRANS64 P0, [R0+URZ], R3 ;  /* 0x00000003000085a7 */ /* 0x000ea400080010ff */
[----:B--2---:R-:W-:Y:S05]  /*7fa0*/  @!P0 BRA `(.L_x_145) ;  /* 0xfffffffc00f08947 */ /* 0x004fea000383ffff */
[----:B------:R-:W-:Y:S05]  /*7fb0*/  BRA `(.L_x_146) ;  /* 0xffffffa800d07947 */ /* 0x000fea000383ffff */
.L_x_49:
[----:B----4-:R-:W-:-:S07]  /*7fc0*/  MOV R0, UR5 ;  /* 0x0000000500007c02 */ /* 0x010fce0008000f00 */
.L_x_147:
[----:B-1----:R1:W2:Y:S02]  /*7fd0*/  SYNCS.PHASECHK.TRANS64.TRYWAIT P0, [R0+URZ], R3 ;  /* 0x00000003000075a7 */ /* 0x0022a400080011ff */
[----:B--2---:R-:W-:Y:S05]  /*7fe0*/  @!P0 NANOSLEEP.SYNCS 0x989680 ;  /* 0x009896800000895d */ /* 0x004fea0003900000 */
[----:B------:R-:W2:Y:S02]  /*7ff0*/  @!P0 SYNCS.PHASECHK.TRANS64 P0, [R0+URZ], R3 ;  /* 0x00000003000085a7 */ /* 0x000ea400080010ff */
[----:B--2---:R-:W-:Y:S05]  /*8000*/  @!P0 BRA `(.L_x_147) ;  /* 0xfffffffc00f08947 */ /* 0x004fea000383ffff */
[----:B------:R-:W-:Y:S05]  /*8010*/  BRA `(.L_x_148) ;  /* 0xffffffa800dc7947 */ /* 0x000fea000383ffff */
.L_x_50:
[----:B----4-:R-:W-:-:S07]  /*8020*/  MOV R0, UR5 ;  /* 0x0000000500007c02 */ /* 0x010fce0008000f00 */
.L_x_149:
[----:B-1----:R1:W2:Y:S02]  /*8030*/  SYNCS.PHASECHK.TRANS64.TRYWAIT P0, [R0+URZ], R3 ;  /* 0x00000003000075a7 */ /* 0x0022a400080011ff */
[----:B--2---:R-:W-:Y:S05]  /*8040*/  @!P0 NANOSLEEP.SYNCS 0x989680 ;  /* 0x009896800000895d */ /* 0x004fea0003900000 */
[----:B------:R-:W2:Y:S02]  /*8050*/  @!P0 SYNCS.PHASECHK.TRANS64 P0, [R0+URZ], R3 ;  /* 0x00000003000085a7 */ /* 0x000ea400080010ff */
[----:B--2---:R-:W-:Y:S05]  /*8060*/  @!P0 BRA `(.L_x_149) ;  /* 0xfffffffc00f08947 */ /* 0x004fea000383ffff */
[----:B------:R-:W-:Y:S05]  /*8070*/  BRA `(.L_x_150) ;  /* 0xffffffa800e87947 */ /* 0x000fea000383ffff */
.L_x_51:
[----:B----4-:R-:W-:-:S07]  /*8080*/  MOV R0, UR5 ;  /* 0x0000000500007c02 */ /* 0x010fce0008000f00 */
.L_x_151:
[----:B-1----:R1:W2:Y:S02]  /*8090*/  SYNCS.PHASECHK.TRANS64.TRYWAIT P0, [R0+URZ], R3 ;  /* 0x00000003000075a7 */ /* 0x0022a400080011ff */
[----:B--2---:R-:W-:Y:S05]  /*80a0*/  @!P0 NANOSLEEP.SYNCS 0x989680 ;  /* 0x009896800000895d */ /* 0x004fea0003900000 */
[----:B------:R-:W2:Y:S02]  /*80b0*/  @!P0 SYNCS.PHASECHK.TRANS64 P0, [R0+URZ], R3 ;  /* 0x00000003000085a7 */ /* 0x000ea400080010ff */
[----:B--2---:R-:W-:Y:S05]  /*80c0*/  @!P0 BRA `(.L_x_151) ;  /* 0xfffffffc00f08947 */ /* 0x004fea000383ffff */
[----:B------:R-:W-:Y:S05]  /*80d0*/  BRA `(.L_x_152) ;  /* 0xffffffa800f47947 */ /* 0x000fea000383ffff */
.L_x_52:
[----:B----4-:R-:W-:-:S07]  /*80e0*/  MOV R0, UR5 ;  /* 0x0000000500007c02 */ /* 0x010fce0008000f00 */
.L_x_153:
[----:B-1----:R1:W2:Y:S02]  /*80f0*/  SYNCS.PHASECHK.TRANS64.TRYWAIT P0, [R0+URZ], R3 ;  /* 0x00000003000075a7 */ /* 0x0022a400080011ff */
[----:B--2---:R-:W-:Y:S05]  /*8100*/  @!P0 NANOSLEEP.SYNCS 0x989680 ;  /* 0x009896800000895d */ /* 0x004fea0003900000 */
[----:B------:R-:W2:Y:S02]  /*8110*/  @!P0 SYNCS.PHASECHK.TRANS64 P0, [R0+URZ], R3 ;  /* 0x00000003000085a7 */ /* 0x000ea400080010ff */
[----:B--2---:R-:W-:Y:S05]  /*8120*/  @!P0 BRA `(.L_x_153) ;  /* 0xfffffffc00f08947 */ /* 0x004fea000383ffff */
[----:B------:R-:W-:Y:S05]  /*8130*/  BRA `(.L_x_154) ;  /* 0xffffffac00007947 */ /* 0x000fea000383ffff */
.L_x_55:
[----:B-1----:R1:W2:Y:S02]  /*8140*/  SYNCS.PHASECHK.TRANS64.TRYWAIT P0, [R0+URZ+0x1a0], R5 ;  /* 0x0001a005000075a7 */ /* 0x0022a400080011ff */
[----:B--2---:R-:W-:Y:S05]  /*8150*/  @!P0 NANOSLEEP.SYNCS 0x989680 ;  /* 0x009896800000895d */ /* 0x004fea0003900000 */
[----:B------:R-:W2:Y:S02]  /*8160*/  @!P0 SYNCS.PHASECHK.TRANS64 P0, [R0+URZ+0x1a0], R5 ;  /* 0x0001a005000085a7 */ /* 0x000ea400080010ff */
[----:B--2---:R-:W-:Y:S05]  /*8170*/  @!P0 BRA `(.L_x_55) ;  /* 0xfffffffc00f08947 */ /* 0x004fea000383ffff */
[----:B------:R-:W-:Y:S05]  /*8180*/  BRA `(.L_x_155) ;  /* 0xffffffac005c7947 */ /* 0x000fea000383ffff */
.L_x_56:
[----:B------:R-:W-:-:S07]  /*8190*/  MOV R0, UR5 ;  /* 0x0000000500007c02 */ /* 0x000fce0008000f00 */
.L_x_156:
[----:B-1----:R1:W2:Y:S02]  /*81a0*/  SYNCS.PHASECHK.TRANS64.TRYWAIT P0, [R0+URZ+0x150], R5 ;  /* 0x00015005000075a7 */ /* 0x0022a400080011ff */
[----:B--2---:R-:W-:Y:S05]  /*81b0*/  @!P0 NANOSLEEP.SYNCS 0x989680 ;  /* 0x009896800000895d */ /* 0x004fea0003900000 */
[----:B------:R-:W2:Y:S02]  /*81c0*/  @!P0 SYNCS.PHASECHK.TRANS64 P0, [R0+URZ+0x150], R5 ;  /* 0x00015005000085a7 */ /* 0x000ea400080010ff */
[----:B--2---:R-:W-:Y:S05]  /*81d0*/  @!P0 BRA `(.L_x_156) ;  /* 0xfffffffc00f08947 */ /* 0x004fea000383ffff */
[----:B------:R-:W-:Y:S05]  /*81e0*/  BRA `(.L_x_157) ;  /* 0xffffffac006c7947 */ /* 0x000fea000383ffff */
.L_x_57:
[----:B-1----:R1:W2:Y:S02]  /*81f0*/  SYNCS.PHASECHK.TRANS64.TRYWAIT P1, [R0+URZ+0x140], R5 ;  /* 0x00014005000075a7 */ /* 0x0022a400080211ff */
[----:B--2---:R-:W-:Y:S05]  /*8200*/  @!P1 NANOSLEEP.SYNCS 0x989680 ;  /* 0x009896800000995d */ /* 0x004fea0003900000 */
[----:B------:R-:W2:Y:S02]  /*8210*/  @!P1 SYNCS.PHASECHK.TRANS64 P1, [R0+URZ+0x140], R5 ;  /* 0x00014005000095a7 */ /* 0x000ea400080210ff */
[----:B--2---:R-:W-:Y:S05]  /*8220*/  @!P1 BRA `(.L_x_57) ;  /* 0xfffffffc00f09947 */ /* 0x004fea000383ffff */
[----:B------:R-:W-:Y:S05]  /*8230*/  BRA `(.L_x_158) ;  /* 0xffffffac009c7947 */ /* 0x000fea000383ffff */
.L_x_60:
[----:B------:R-:W-:-:S07]  /*8240*/  MOV R0, UR5 ;  /* 0x0000000500007c02 */ /* 0x000fce0008000f00 */
.L_x_159:
[----:B-1----:R1:W2:Y:S02]  /*8250*/  SYNCS.PHASECHK.TRANS64.TRYWAIT P0, [R0+URZ+0x150], R3 ;  /* 0x00015003000075a7 */ /* 0x0022a400080011ff */
[----:B--2---:R-:W-:Y:S05]  /*8260*/  @!P0 NANOSLEEP.SYNCS 0x989680 ;  /* 0x009896800000895d */ /* 0x004fea0003900000 */
[----:B------:R-:W2:Y:S02]  /*8270*/  @!P0 SYNCS.PHASECHK.TRANS64 P0, [R0+URZ+0x150], R3 ;  /* 0x00015003000085a7 */ /* 0x000ea400080010ff */
[----:B--2---:R-:W-:Y:S05]  /*8280*/  @!P0 BRA `(.L_x_159) ;  /* 0xfffffffc00f08947 */ /* 0x004fea000383ffff */
[----:B------:R-:W-:Y:S05]  /*8290*/  BRA `(.L_x_59) ;  /* 0xffffffac00f07947 */ /* 0x000fea000383ffff */
.L_x_67:
[----:B-1----:R1:W2:Y:S02]  /*82a0*/  SYNCS.PHASECHK.TRANS64.TRYWAIT P1, [R0+URZ+0x140], R5 ;  /* 0x00014005000075a7 */ /* 0x0022a400080211ff */
[----:B--2---:R-:W-:Y:S05]  /*82b0*/  @!P1 NANOSLEEP.SYNCS 0x989680 ;  /* 0x009896800000995d */ /* 0x004fea0003900000 */
[----:B------:R-:W2:Y:S02]  /*82c0*/  @!P1 SYNCS.PHASECHK.TRANS64 P1, [R0+URZ+0x140], R5 ;  /* 0x00014005000095a7 */ /* 0x000ea400080210ff */
[----:B--2---:R-:W-:Y:S05]  /*82d0*/  @!P1 BRA `(.L_x_67) ;  /* 0xfffffffc00f09947 */ /* 0x004fea000383ffff */
[----:B------:R-:W-:Y:S05]  /*82e0*/  BRA `(.L_x_160) ;  /* 0xffffffb400507947 */ /* 0x000fea000383ffff */
.L_x_68:
[----:B------:R-:W-:-:S07]  /*82f0*/  MOV R3, UR8 ;  /* 0x0000000800037c02 */ /* 0x000fce0008000f00 */
.L_x_161:
[----:B-1----:R1:W2:Y:S02]  /*8300*/  SYNCS.PHASECHK.TRANS64.TRYWAIT P0, [R3+URZ+0x180], R0 ;  /* 0x00018000030075a7 */ /* 0x0022a400080011ff */
[----:B--2---:R-:W-:Y:S05]  /*8310*/  @!P0 NANOSLEEP.SYNCS 0x989680 ;  /* 0x009896800000895d */ /* 0x004fea0003900000 */
[----:B------:R-:W2:Y:S02]  /*8320*/  @!P0 SYNCS.PHASECHK.TRANS64 P0, [R3+URZ+0x180], R0 ;  /* 0x00018000030085a7 */ /* 0x000ea400080010ff */
[----:B--2---:R-:W-:Y:S05]  /*8330*/  @!P0 BRA `(.L_x_161) ;  /* 0xfffffffc00f08947 */ /* 0x004fea000383ffff */
[----:B------:R-:W-:Y:S05]  /*8340*/  BRA `(.L_x_162) ;  /* 0xffffffb400a07947 */ /* 0x000fea000383ffff */
.L_x_71:
[----:B------:R-:W-:Y:S07]  /*8350*/  MOV R0, UR7 ;  /* 0x0000000700007c02 */ /* 0x000fee0008000f00 */
.L_x_163:
[----:B-1----:R1:W2:Y:S02]  /*8360*/  SYNCS.PHASECHK.TRANS64.TRYWAIT P0, [R0+URZ], R3 ;  /* 0x00000003000075a7 */ /* 0x0022a400080011ff */
[----:B--2---:R-:W-:Y:S05]  /*8370*/  @!P0 NANOSLEEP.SYNCS 0x989680 ;  /* 0x009896800000895d */ /* 0x004fea0003900000 */
[----:B------:R-:W2:Y:S02]  /*8380*/  @!P0 SYNCS.PHASECHK.TRANS64 P0, [R0+URZ], R3 ;  /* 0x00000003000085a7 */ /* 0x000ea400080010ff */
[----:B--2---:R-:W-:Y:S05]  /*8390*/  @!P0 BRA `(.L_x_163) ;  /* 0xfffffffc00f08947 */ /* 0x004fea000383ffff */
[----:B------:R-:W-:Y:S05]  /*83a0*/  BRA `(.L_x_70) ;  /* 0xffffffb400bc7947 */ /* 0x000fea000383ffff */
.L_x_74:
[----:B------:R-:W-:-:S07]  /*83b0*/  MOV R0, UR5 ;  /* 0x0000000500007c02 */ /* 0x000fce0008000f00 */
.L_x_164:
[----:B--2---:R2:W3:Y:S02]  /*83c0*/  SYNCS.PHASECHK.TRANS64.TRYWAIT P0, [R0+URZ], R3 ;  /* 0x00000003000075a7 */ /* 0x0044e400080011ff */
[----:B---3--:R-:W-:Y:S05]  /*83d0*/  @!P0 NANOSLEEP.SYNCS 0x989680 ;  /* 0x009896800000895d */ /* 0x008fea0003900000 */
[----:B------:R-:W3:Y:S02]  /*83e0*/  @!P0 SYNCS.PHASECHK.TRANS64 P0, [R0+URZ], R3 ;  /* 0x00000003000085a7 */ /* 0x000ee400080010ff */
[----:B---3--:R-:W-:Y:S05]  /*83f0*/  @!P0 BRA `(.L_x_164) ;  /* 0xfffffffc00f08947 */ /* 0x008fea000383ffff */
[----:B------:R-:W-:Y:S05]  /*8400*/  BRA `(.L_x_165) ;  /* 0xffffffb800707947 */ /* 0x000fea000383ffff */
.L_x_75:
[----:B------:R-:W-:-:S07]  /*8410*/  MOV R0, UR5 ;  /* 0x0000000500007c02 */ /* 0x000fce0008000f00 */
.L_x_166:
[----:B-1----:R1:W2:Y:S02]  /*8420*/  SYNCS.PHASECHK.TRANS64.TRYWAIT P0, [R0+URZ], R3 ;  /* 0x00000003000075a7 */ /* 0x0022a400080011ff */
[----:B--2---:R-:W-:Y:S05]  /*8430*/  @!P0 NANOSLEEP.SYNCS 0x989680 ;  /* 0x009896800000895d */ /* 0x004fea0003900000 */
[----:B------:R-:W2:Y:S02]  /*8440*/  @!P0 SYNCS.PHASECHK.TRANS64 P0, [R0+URZ], R3 ;  /* 0x00000003000085a7 */ /* 0x000ea400080010ff */
[----:B--2---:R-:W-:Y:S05]  /*8450*/  @!P0 BRA `(.L_x_166) ;  /* 0xfffffffc00f08947 */ /* 0x004fea000383ffff */
[----:B------:R-:W-:Y:S05]  /*8460*/  BRA `(.L_x_167) ;  /* 0xffffffb8007c7947 */ /* 0x000fea000383ffff */
.L_x_76:
[----:B------:R-:W-:-:S07]  /*8470*/  MOV R0, UR5 ;  /* 0x0000000500007c02 */ /* 0x000fce0008000f00 */
.L_x_168:
[----:B-1----:R1:W2:Y:S02]  /*8480*/  SYNCS.PHASECHK.TRANS64.TRYWAIT P0, [R0+URZ], R3 ;  /* 0x00000003000075a7 */ /* 0x0022a400080011ff */
[----:B--2---:R-:W-:Y:S05]  /*8490*/  @!P0 NANOSLEEP.SYNCS 0x989680 ;  /* 0x009896800000895d */ /* 0x004fea0003900000 */
[----:B------:R-:W2:Y:S02]  /*84a0*/  @!P0 SYNCS.PHASECHK.TRANS64 P0, [R0+URZ], R3 ;  /* 0x00000003000085a7 */ /* 0x000ea400080010ff */
[----:B--2---:R-:W-:Y:S05]  /*84b0*/  @!P0 BRA `(.L_x_168) ;  /* 0xfffffffc00f08947 */ /* 0x004fea000383ffff */
[----:B------:R-:W-:Y:S05]  /*84c0*/  BRA `(.L_x_169) ;  /* 0xffffffb800887947 */ /* 0x000fea000383ffff */
.L_x_77:
[----:B------:R-:W-:-:S07]  /*84d0*/  MOV R0, UR7 ;  /* 0x0000000700007c02 */ /* 0x000fce0008000f00 */
.L_x_170:
[----:B-1----:R1:W2:Y:S02]  /*84e0*/  SYNCS.PHASECHK.TRANS64.TRYWAIT P0, [R0+URZ], R3 ;  /* 0x00000003000075a7 */ /* 0x0022a400080011ff */
[----:B--2---:R-:W-:Y:S05]  /*84f0*/  @!P0 NANOSLEEP.SYNCS 0x989680 ;  /* 0x009896800000895d */ /* 0x004fea0003900000 */
[----:B------:R-:W2:Y:S02]  /*8500*/  @!P0 SYNCS.PHASECHK.TRANS64 P0, [R0+URZ], R3 ;  /* 0x00000003000085a7 */ /* 0x000ea400080010ff */
[----:B--2---:R-:W-:Y:S05]  /*8510*/  @!P0 BRA `(.L_x_170) ;  /* 0xfffffffc00f08947 */ /* 0x004fea000383ffff */
[----:B------:R-:W-:Y:S05]  /*8520*/  BRA `(.L_x_171) ;  /* 0xffffffb800947947 */ /* 0x000fea000383ffff */
.L_x_82:
[----:B--2---:R2:W3:Y:S02]  /*8530*/  SYNCS.PHASECHK.TRANS64.TRYWAIT P0, [R0+URZ+0x140], R3 ;  /* 0x00014003000075a7 */ /* 0x0044e400080011ff */
[----:B---3--:R-:W-:Y:S05]  /*8540*/  @!P0 NANOSLEEP.SYNCS 0x989680 ;  /* 0x009896800000895d */ /* 0x008fea0003900000 */
[----:B------:R-:W3:Y:S02]  /*8550*/  @!P0 SYNCS.PHASECHK.TRANS64 P0, [R0+URZ+0x140], R3 ;  /* 0x00014003000085a7 */ /* 0x000ee400080010ff */
[----:B---3--:R-:W-:Y:S05]  /*8560*/  @!P0 BRA `(.L_x_82) ;  /* 0xfffffffc00f08947 */ /* 0x008fea000383ffff */
[----:B------:R-:W-:Y:S05]  /*8570*/  BRA `(.L_x_172) ;  /* 0xffffffbc00987947 */ /* 0x000fea000383ffff */
.L_x_85:
[----:B------:R-:W-:Y:S07]  /*8580*/  MOV R0, UR7 ;  /* 0x0000000700007c02 */ /* 0x000fee0008000f00 */
.L_x_173:
[----:B--2---:R2:W3:Y:S02]  /*8590*/  SYNCS.PHASECHK.TRANS64.TRYWAIT P0, [R0+URZ+0x138], R3 ;  /* 0x00013803000075a7 */ /* 0x0044e400080011ff */
[----:B---3--:R-:W-:Y:S05]  /*85a0*/  @!P0 NANOSLEEP.SYNCS 0x989680 ;  /* 0x009896800000895d */ /* 0x008fea0003900000 */
[----:B------:R-:W3:Y:S02]  /*85b0*/  @!P0 SYNCS.PHASECHK.TRANS64 P0, [R0+URZ+0x138], R3 ;  /* 0x00013803000085a7 */ /* 0x000ee400080010ff */
[----:B---3--:R-:W-:Y:S05]  /*85c0*/  @!P0 BRA `(.L_x_173) ;  /* 0xfffffffc00f08947 */ /* 0x008fea000383ffff */
[----:B------:R-:W-:Y:S05]  /*85d0*/  BRA `(.L_x_84) ;  /* 0xffffffc000787947 */ /* 0x000fea000383ffff */
.L_x_88:
[----:B--2---:R-:W-:Y:S07]  /*85e0*/  MOV R3, UR7 ;  /* 0x0000000700037c02 */ /* 0x004fee0008000f00 */
.L_x_174:
[----:B-1----:R1:W2:Y:S02]  /*85f0*/  SYNCS.PHASECHK.TRANS64.TRYWAIT P0, [R3+URZ+0x120], R12 ;  /* 0x0001200c030075a7 */ /* 0x0022a400080011ff */
[----:B--2---:R-:W-:Y:S05]  /*8600*/  @!P0 NANOSLEEP.SYNCS 0x989680 ;  /* 0x009896800000895d */ /* 0x004fea0003900000 */
[----:B------:R-:W2:Y:S02]  /*8610*/  @!P0 SYNCS.PHASECHK.TRANS64 P0, [R3+URZ+0x120], R12 ;  /* 0x0001200c030085a7 */ /* 0x000ea400080010ff */
[----:B--2---:R-:W-:Y:S05]  /*8620*/  @!P0 BRA `(.L_x_174) ;  /* 0xfffffffc00f08947 */ /* 0x004fea000383ffff */
[----:B------:R-:W-:Y:S05]  /*8630*/  BRA `(.L_x_175) ;  /* 0xffffffc000f07947 */ /* 0x000fea000383ffff */
.L_x_89:
[----:B------:R-:W-:Y:S07]  /*8640*/  MOV R3, UR7 ;  /* 0x0000000700037c02 */ /* 0x000fee0008000f00 */
.L_x_176:
[----:B-1----:R1:W2:Y:S02]  /*8650*/  SYNCS.PHASECHK.TRANS64.TRYWAIT P0, [R3+URZ+0x128], R12 ;  /* 0x0001280c030075a7 */ /* 0x0022a400080011ff */
[----:B--2---:R-:W-:Y:S05]  /*8660*/  @!P0 NANOSLEEP.SYNCS 0x989680 ;  /* 0x009896800000895d */ /* 0x004fea0003900000 */
[----:B------:R-:W2:Y:S02]  /*8670*/  @!P0 SYNCS.PHASECHK.TRANS64 P0, [R3+URZ+0x128], R12 ;  /* 0x0001280c030085a7 */ /* 0x000ea400080010ff */
[----:B--2---:R-:W-:Y:S05]  /*8680*/  @!P0 BRA `(.L_x_176) ;  /* 0xfffffffc00f08947 */ /* 0x004fea000383ffff */
[----:B------:R-:W-:Y:S05]  /*8690*/  BRA `(.L_x_177) ;  /* 0xffffffc400707947 */ /* 0x000fea000383ffff */
.L_x_91:
[----:B------:R-:W-:-:S07]  /*86a0*/  MOV R0, UR7 ;  /* 0x0000000700007c02 */ /* 0x000fce0008000f00 */
.L_x_178:
[----:B-1----:R1:W3:Y:S02]  /*86b0*/  SYNCS.PHASECHK.TRANS64.TRYWAIT P0, [R0+URZ+0x120], R3 ;  /* 0x00012003000075a7 */ /* 0x0022e400080011ff */
[----:B---3--:R-:W-:Y:S05]  /*86c0*/  @!P0 NANOSLEEP.SYNCS 0x989680 ;  /* 0x009896800000895d */ /* 0x008fea0003900000 */
[----:B------:R-:W3:Y:S02]  /*86d0*/  @!P0 SYNCS.PHASECHK.TRANS64 P0, [R0+URZ+0x120], R3 ;  /* 0x00012003000085a7 */ /* 0x000ee400080010ff */
[----:B---3--:R-:W-:Y:S05]  /*86e0*/  @!P0 BRA `(.L_x_178) ;  /* 0xfffffffc00f08947 */ /* 0x008fea000383ffff */
[----:B------:R-:W-:Y:S05]  /*86f0*/  BRA `(.L_x_179) ;  /* 0xffffffc400e07947 */ /* 0x000fea000383ffff */
.L_x_93:
[----:B--2---:R2:W4:Y:S02]  /*8700*/  SYNCS.PHASECHK.TRANS64.TRYWAIT P0, [R0+URZ+0x140], R3 ;  /* 0x00014003000075a7 */ /* 0x00452400080011ff */
[----:B----4-:R-:W-:Y:S05]  /*8710*/  @!P0 NANOSLEEP.SYNCS 0x989680 ;  /* 0x009896800000895d */ /* 0x010fea0003900000 */
[----:B------:R-:W4:Y:S02]  /*8720*/  @!P0 SYNCS.PHASECHK.TRANS64 P0, [R0+URZ+0x140], R3 ;  /* 0x00014003000085a7 */ /* 0x000f2400080010ff */
[----:B----4-:R-:W-:Y:S05]  /*8730*/  @!P0 BRA `(.L_x_93) ;  /* 0xfffffffc00f08947 */ /* 0x010fea000383ffff */
[----:B------:R-:W-:Y:S05]  /*8740*/  BRA `(.L_x_180) ;  /* 0xffffffc800ac7947 */ /* 0x000fea000383ffff */
.L_x_104:
[----:B-1----:R1:W3:Y:S02]  /*8750*/  SYNCS.PHASECHK.TRANS64.TRYWAIT P1, [R0+URZ+0x110], R3 ;  /* 0x00011003000075a7 */ /* 0x0022e400080211ff */
[----:B---3--:R-:W-:Y:S05]  /*8760*/  @!P1 NANOSLEEP.SYNCS 0x989680 ;  /* 0x009896800000995d */ /* 0x008fea0003900000 */
[----:B------:R-:W3:Y:S02]  /*8770*/  @!P1 SYNCS.PHASECHK.TRANS64 P1, [R0+URZ+0x110], R3 ;  /* 0x00011003000095a7 */ /* 0x000ee400080210ff */
[----:B---3--:R-:W-:Y:S05]  /*8780*/  @!P1 BRA `(.L_x_104) ;  /* 0xfffffffc00f09947 */ /* 0x008fea000383ffff */
[----:B------:R-:W-:Y:S05]  /*8790*/  BRA `(.L_x_103) ;  /* 0xffffffd400c47947 */ /* 0x000fea000383ffff */
.L_x_106:
[----:B-1----:R1:W4:Y:S02]  /*87a0*/  SYNCS.PHASECHK.TRANS64.TRYWAIT P0, [R113+URZ+0x160], R2 ;  /* 0x00016002710075a7 */ /* 0x00232400080011ff */
[----:B----4-:R-:W-:Y:S05]  /*87b0*/  @!P0 NANOSLEEP.SYNCS 0x989680 ;  /* 0x009896800000895d */ /* 0x010fea0003900000 */
[----:B------:R-:W4:Y:S02]  /*87c0*/  @!P0 SYNCS.PHASECHK.TRANS64 P0, [R113+URZ+0x160], R2 ;  /* 0x00016002710085a7 */ /* 0x000f2400080010ff */
[----:B----4-:R-:W-:Y:S05]  /*87d0*/  @!P0 BRA `(.L_x_106) ;  /* 0xfffffffc00f08947 */ /* 0x010fea000383ffff */
[----:B------:R-:W-:Y:S05]  /*87e0*/  BRA `(.L_x_105) ;  /* 0xffffffd800187947 */ /* 0x000fea000383ffff */
.L_x_114:
[----:B--2---:R2:W3:Y:S02]  /*87f0*/  SYNCS.PHASECHK.TRANS64.TRYWAIT P0, [R32+URZ+0x110], R3 ;  /* 0x00011003200075a7 */ /* 0x0044e400080011ff */
[----:B---3--:R-:W-:Y:S05]  /*8800*/  @!P0 NANOSLEEP.SYNCS 0x989680 ;  /* 0x009896800000895d */ /* 0x008fea0003900000 */
[----:B------:R-:W3:Y:S02]  /*8810*/  @!P0 SYNCS.PHASECHK.TRANS64 P0, [R32+URZ+0x110], R3 ;  /* 0x00011003200085a7 */ /* 0x000ee400080010ff */
[----:B---3--:R-:W-:Y:S05]  /*8820*/  @!P0 BRA `(.L_x_114) ;  /* 0xfffffffc00f08947 */ /* 0x008fea000383ffff */
[----:B------:R-:W-:Y:S05]  /*8830*/  BRA `(.L_x_113) ;  /* 0xffffffe400087947 */ /* 0x000fea000383ffff */
        .weak           $__internal_0_$__cuda_sm10x_tcgen05_guardrail_trap_col_being_dealloced_not_returned_by_alloc
        .type           $__internal_0_$__cuda_sm10x_tcgen05_guardrail_trap_col_being_dealloced_not_returned_by_alloc,@function
        .size           $__internal_0_$__cuda_sm10x_tcgen05_guardrail_trap_col_being_dealloced_not_returned_by_alloc,($__internal_1_$__cuda_sm10x_tcgen05_guardrail_trap_phase_invalid_during_alloc - $__internal_0_$__cuda_sm10x_tcgen05_guardrail_trap_col_being_dealloced_not_returned_by_alloc)
$__internal_0_$__cuda_sm10x_tcgen05_guardrail_trap_col_being_dealloced_not_returned_by_alloc:
[----:B------:R-:W-:Y:S05]  /*8840*/  BPT.TRAP 0x1 ;  /* 0x000000040000795c */ /* 0x000fea0000300000 */
[----:B------:R-:W-:-:S04]  /*8850*/  HFMA2 R3, -RZ, RZ, 0, 0 ;  /* 0x00000000ff037431 */ /* 0x000fc800000001ff */
[----:B------:R-:W-:Y:S05]  /*8860*/  RET.REL.NODEC R2 `(_ZN7cutlass13device_kernelINS_4gemm6kernel13GemmUniversalIN4cute5tupleIJiiiiEEENS1_10collective13CollectiveMmaINS1_35MainloopSm100TmaUmmaWarpSpecializedILi17ELi2ELi4ENS5_IJNS4_1CILi1EEESB_SB_EEEEENS5_IJNSA_ILi64EEENSA_ILi128EEESE_EEENS_12float_e5m2_tENS5_IJlSB_lEEESH_SI_NS4_8TiledMMAINS4_8MMA_AtomIJNS4_10MMA_TraitsINS4_19SM100_MMA_F8F6F4_SSEJSH_SH_fSE_SF_NS4_17integral_constantINS4_4UMMA5MajorELSP_0EEESQ_NSN_INSO_7ScaleInELSR_0EEESS_EEEEEENS4_6LayoutISC_NS5_IJNSA_ILi0EEESW_SW_EEEEENS5_IJNS4_10UnderscoreESZ_SZ_EEEEENS4_13SM90_TMA_LOADENS4_14ComposedLayoutINS4_7SwizzleILi2ELi4ELi3EEENS4_18smem_ptr_flag_bitsILi8EEENSV_INS5_IJNSA_ILi8EEESE_EEENS5_IJSE_SB_EEEEEEEvNS4_8identityES12_S1C_vS1D_EENS_8epilogue10collective18CollectiveEpilogueINS1F_23Sm100TmaWarpSpecializedILi2ELi2ELi32ELb0ELb0EEEJSG_NS5_IJNSV_ISE_SB_EES1K_EEESH_SI_SH_SI_NS1F_6fusion15FusionCallbacksIS1J_NS1M_17LinearCombinationISH_fSH_fLNS_15FloatRoundStyleE2EEESG_S1L_JEEENS4_5SM1004TMEM4LOAD26SM100_TMEM_LOAD_16dp32b32xES12_S1C_NS4_39AutoVectorizingCopyWithAssumedAlignmentILi128EEENS4_14SM90_TMA_STOREES1C_S1X_S1X_EEEvvEEEEvNT_6ParamsE) ;  /* 0xffffff7402e47950 */ /* 0x000fea0003c3ffff */
        .weak           $__internal_1_$__cuda_sm10x_tcgen05_guardrail_trap_phase_invalid_during_alloc
        .type           $__internal_1_$__cuda_sm10x_tcgen05_guardrail_trap_phase_invalid_during_alloc,@function
        .size           $__internal_1_$__cuda_sm10x_tcgen05_guardrail_trap_phase_invalid_during_alloc,($__internal_2_$__cuda_sm10x_tcgen05_guardrail_trap_unallocated_columns_being_dealloced - $__internal_1_$__cuda_sm10x_tcgen05_guardrail_trap_phase_invalid_during_alloc)
$__internal_1_$__cuda_sm10x_tcgen05_guardrail_trap_phase_invalid_during_alloc:
[----:B------:R-:W-:Y:S05]  /*8870*/  BPT.TRAP 0x1 ;  /* 0x000000040000795c */ /* 0x000fea0000300000 */
[----:B------:R-:W-:-:S04]  /*8880*/  MOV R3, 0x0 ;  /* 0x0000000000037802 */ /* 0x000fc80000000f00 */
[----:B------:R-:W-:Y:S05]  /*8890*/  RET.REL.NODEC R2 `(_ZN7cutlass13device_kernelINS_4gemm6kernel13GemmUniversalIN4cute5tupleIJiiiiEEENS1_10collective13CollectiveMmaINS1_35MainloopSm100TmaUmmaWarpSpecializedILi17ELi2ELi4ENS5_IJNS4_1CILi1EEESB_SB_EEEEENS5_IJNSA_ILi64EEENSA_ILi128EEESE_EEENS_12float_e5m2_tENS5_IJlSB_lEEESH_SI_NS4_8TiledMMAINS4_8MMA_AtomIJNS4_10MMA_TraitsINS4_19SM100_MMA_F8F6F4_SSEJSH_SH_fSE_SF_NS4_17integral_constantINS4_4UMMA5MajorELSP_0EEESQ_NSN_INSO_7ScaleInELSR_0EEESS_EEEEEENS4_6LayoutISC_NS5_IJNSA_ILi0EEESW_SW_EEEEENS5_IJNS4_10UnderscoreESZ_SZ_EEEEENS4_13SM90_TMA_LOADENS4_14ComposedLayoutINS4_7SwizzleILi2ELi4ELi3EEENS4_18smem_ptr_flag_bitsILi8EEENSV_INS5_IJNSA_ILi8EEESE_EEENS5_IJSE_SB_EEEEEEEvNS4_8identityES12_S1C_vS1D_EENS_8epilogue10collective18CollectiveEpilogueINS1F_23Sm100TmaWarpSpecializedILi2ELi2ELi32ELb0ELb0EEEJSG_NS5_IJNSV_ISE_SB_EES1K_EEESH_SI_SH_SI_NS1F_6fusion15FusionCallbacksIS1J_NS1M_17LinearCombinationISH_fSH_fLNS_15FloatRoundStyleE2EEESG_S1L_JEEENS4_5SM1004TMEM4LOAD26SM100_TMEM_LOAD_16dp32b32xES12_S1C_NS4_39AutoVectorizingCopyWithAssumedAlignmentILi128EEENS4_14SM90_TMA_STOREES1C_S1X_S1X_EEEvvEEEEvNT_6ParamsE) ;  /* 0xffffff7402d87950 */ /* 0x000fea0003c3ffff */
        .weak           $__internal_2_$__cuda_sm10x_tcgen05_guardrail_trap_unallocated_columns_being_dealloced
        .type           $__internal_2_$__cuda_sm10x_tcgen05_guardrail_trap_unallocated_columns_being_dealloced,@function
        .size           $__internal_2_$__cuda_sm10x_tcgen05_guardrail_trap_unallocated_columns_being_dealloced,(.L_x_182 - $__internal_2_$__cuda_sm10x_tcgen05_guardrail_trap_unallocated_columns_being_dealloced)
$__internal_2_$__cuda_sm10x_tcgen05_guardrail_trap_unallocated_columns_being_dealloced:
[----:B------:R-:W-:Y:S05]  /*88a0*/  BPT.TRAP 0x1 ;  /* 0x000000040000795c */ /* 0x000fea0000300000 */
[----:B------:R-:W-:-:S04]  /*88b0*/  HFMA2 R3, -RZ, RZ, 0, 0 ;  /* 0x00000000ff037431 */ /* 0x000fc800000001ff */
[----:B------:R-:W-:Y:S05]  /*88c0*/  RET.REL.NODEC R2 `(_ZN7cutlass13device_kernelINS_4gemm6kernel13GemmUniversalIN4cute5tupleIJiiiiEEENS1_10collective13CollectiveMmaINS1_35MainloopSm100TmaUmmaWarpSpecializedILi17ELi2ELi4ENS5_IJNS4_1CILi1EEESB_SB_EEEEENS5_IJNSA_ILi64EEENSA_ILi128EEESE_EEENS_12float_e5m2_tENS5_IJlSB_lEEESH_SI_NS4_8TiledMMAINS4_8MMA_AtomIJNS4_10MMA_TraitsINS4_19SM100_MMA_F8F6F4_SSEJSH_SH_fSE_SF_NS4_17integral_constantINS4_4UMMA5MajorELSP_0EEESQ_NSN_INSO_7ScaleInELSR_0EEESS_EEEEEENS4_6LayoutISC_NS5_IJNSA_ILi0EEESW_SW_EEEEENS5_IJNS4_10UnderscoreESZ_SZ_EEEEENS4_13SM90_TMA_LOADENS4_14ComposedLayoutINS4_7SwizzleILi2ELi4ELi3EEENS4_18smem_ptr_flag_bitsILi8EEENSV_INS5_IJNSA_ILi8EEESE_EEENS5_IJSE_SB_EEEEEEEvNS4_8identityES12_S1C_vS1D_EENS_8epilogue10collective18CollectiveEpilogueINS1F_23Sm100TmaWarpSpecializedILi2ELi2ELi32ELb0ELb0EEEJSG_NS5_IJNSV_ISE_SB_EES1K_EEESH_SI_SH_SI_NS1F_6fusion15FusionCallbacksIS1J_NS1M_17LinearCombinationISH_fSH_fLNS_15FloatRoundStyleE2EEESG_S1L_JEEENS4_5SM1004TMEM4LOAD26SM100_TMEM_LOAD_16dp32b32xES12_S1C_NS4_39AutoVectorizingCopyWithAssumedAlignmentILi128EEENS4_14SM90_TMA_STOREES1C_S1X_S1X_EEEvvEEEEvNT_6ParamsE) ;  /* 0xffffff7402cc7950 */ /* 0x000fea0003c3ffff */
.L_x_181:
[----:B------:R-:W-:-:S00]  /*88d0*/  BRA `(.L_x_181) ;  /* 0xfffffffc00fc7947 */ /* 0x000fc0000383ffff */
[----:B------:R-:W-:-:S00]  /*88e0*/  NOP ;  /* 0x0000000000007918 */ /* 0x000fc00000000000 */
        /* <DEDUP_REMOVED lines=9> */
.L_x_182:


//--------------------- .nv.global.init           --------------------------
	.section	.nv.global.init,"aw",@progbits
.nv.global.init:
	.type		$str$27,@object
	.size		$str$27,($str$28 - $str$27)
$str$27:
        /*0000*/ 	.byte	0x28, 0x61, 0x64, 0x64, 0x72, 0x65, 0x73, 0x73, 0x20, 0x26, 0x20, 0x6d, 0x61, 0x73, 0x6b, 0x29
        /*0010*/ 	.byte	0x20, 0x3d, 0x3d, 0x20, 0x30, 0x00
	.type		$str$28,@object
	.size		$str$28,($str$26 - $str$28)
$str$28:
        /*0016*/ 	.byte	0x2f, 0x74, 0x6d, 0x70, 0x2f, 0x63, 0x75, 0x74, 0x6c, 0x61, 0x73, 0x73, 0x5f, 0x73, 0x77, 0x65
        /*0026*/ 	.byte	0x65, 0x70, 0x5f, 0x73, 0x72, 0x63, 0x2f, 0x69, 0x6e, 0x63, 0x6c, 0x75, 0x64, 0x65, 0x2f, 0x63
        /*0036*/ 	.byte	0x75, 0x74, 0x65, 0x2f, 0x70, 0x6f, 0x69, 0x6e, 0x74, 0x65, 0x72, 0x5f, 0x66, 0x6c, 0x61, 0x67
        /*0046*/ 	.byte	0x67, 0x65, 0x64, 0x2e, 0x68, 0x70, 0x70, 0x00
	.type		$str$26,@object
	.size		$str$26,($str$25 - $str$26)
$str$26:
        /*004e*/ 	.byte	0x2f, 0x74, 0x6d, 0x70, 0x2f, 0x63, 0x75, 0x74, 0x6c, 0x61, 0x73, 0x73, 0x5f, 0x73, 0x77, 0x65
        /*005e*/ 	.byte	0x65, 0x70, 0x5f, 0x73, 0x72, 0x63, 0x2f, 0x69, 0x6e, 0x63, 0x6c, 0x75, 0x64, 0x65, 0x2f, 0x63
        /*006e*/ 	.byte	0x75, 0x74, 0x65, 0x2f, 0x61, 0x74, 0x6f, 0x6d, 0x2f, 0x63, 0x6f, 0x70, 0x79, 0x5f, 0x74, 0x72
        /*007e*/ 	.byte	0x61, 0x69, 0x74, 0x73, 0x5f, 0x73, 0x6d, 0x31, 0x30, 0x30, 0x2e, 0x68, 0x70, 0x70, 0x00
	.type		$str$25,@object
	.size		$str$25,(__unnamed_1 - $str$25)
$str$25:
        /*008d*/ 	.byte	0x28, 0x28, 0x75, 0x69, 0x6e, 0x74, 0x33, 0x32, 0x5f, 0x74, 0x28, 0x74, 0x68, 0x72, 0x65, 0x61
        /*009d*/ 	.byte	0x64, 0x49, 0x64, 0x78, 0x2e, 0x78, 0x29, 0x20, 0x2f, 0x20, 0x33, 0x32, 0x29, 0x20, 0x25, 0x20
        /*00ad*/ 	.byte	0x34, 0x29, 0x20, 0x3d, 0x3d, 0x20, 0x28, 0x28, 0x28, 0x74, 0x6d, 0x65, 0x6d, 0x5f, 0x61, 0x64
        /*00bd*/ 	.byte	0x64, 0x72, 0x20, 0x3e, 0x3e, 0x20, 0x31, 0x36, 0x29, 0x20, 0x2f, 0x20, 0x33, 0x32, 0x29, 0x20
        /*00cd*/ 	.byte	0x25, 0x20, 0x34, 0x29, 0x00
	.type		__unnamed_1,@object
	.size		__unnamed_1,(__unnamed_2 - __unnamed_1)
__unnamed_1:
        /*00d2*/ 	.byte	0x61, 0x75, 0x74, 0x6f, 0x20, 0x63, 0x75, 0x74, 0x65, 0x3a, 0x3a, 0x61, 0x73, 0x5f, 0x70, 0x6f
        /* <DEDUP_REMOVED lines=24> */
        /*0262*/ 	.byte	0x3c, 0x34, 0x30, 0x39, 0x36, 0x3e, 0x3e, 0x3e, 0x3e, 0x5d, 0x00
	.type		__unnamed_2,@object
	.size		__unnamed_2,(.L_2 - __unnamed_2)
__unnamed_2:
        /* <DEDUP_REMOVED lines=40> */
        /*04ed*/ 	.byte	0x74, 0x65, 0x3a, 0x3a, 0x43, 0x3c, 0x30, 0x3e, 0x3e, 0x3e, 0x3e, 0x5d, 0x00
.L_2:


//--------------------- .nv.shared._ZN7cutlass13device_kernelINS_4gemm6kernel13GemmUniversalIN4cute5tupleIJiiiiEEENS1_10collective13CollectiveMmaINS1_35MainloopSm100TmaUmmaWarpSpecializedILi17ELi2ELi4ENS5_IJNS4_1CILi1EEESB_SB_EEEEENS5_IJNSA_ILi64EEENSA_ILi128EEESE_EEENS_12float_e5m2_tENS5_IJlSB_lEEESH_SI_NS4_8TiledMMAINS4_8MMA_AtomIJNS4_10MMA_TraitsINS4_19SM100_MMA_F8F6F4_SSEJSH_SH_fSE_SF_NS4_17integral_constantINS4_4UMMA5MajorELSP_0EEESQ_NSN_INSO_7ScaleInELSR_0EEESS_EEEEEENS4_6LayoutISC_NS5_IJNSA_ILi0EEESW_SW_EEEEENS5_IJNS4_10UnderscoreESZ_SZ_EEEEENS4_13SM90_TMA_LOADENS4_14ComposedLayoutINS4_7SwizzleILi2ELi4ELi3EEENS4_18smem_ptr_flag_bitsILi8EEENSV_INS5_IJNSA_ILi8EEESE_EEENS5_IJSE_SB_EEEEEEEvNS4_8identityES12_S1C_vS1D_EENS_8epilogue10collective18CollectiveEpilogueINS1F_23Sm100TmaWarpSpecializedILi2ELi2ELi32ELb0ELb0EEEJSG_NS5_IJNSV_ISE_SB_EES1K_EEESH_SI_SH_SI_NS1F_6fusion15FusionCallbacksIS1J_NS1M_17LinearCombinationISH_fSH_fLNS_15FloatRoundStyleE2EEESG_S1L_JEEENS4_5SM1004TMEM4LOAD26SM100_TMEM_LOAD_16dp32b32xES12_S1C_NS4_39AutoVectorizingCopyWithAssumedAlignmentILi128EEENS4_14SM90_TMA_STOREES1C_S1X_S1X_EEEvvEEEEvNT_6ParamsE --------------------------
	.section	.nv.shared._ZN7cutlass13device_kernelINS_4gemm6kernel13GemmUniversalIN4cute5tupleIJiiiiEEENS1_10collective13CollectiveMmaINS1_35MainloopSm100TmaUmmaWarpSpecializedILi17ELi2ELi4ENS5_IJNS4_1CILi1EEESB_SB_EEEEENS5_IJNSA_ILi64EEENSA_ILi128EEESE_EEENS_12float_e5m2_tENS5_IJlSB_lEEESH_SI_NS4_8TiledMMAINS4_8MMA_AtomIJNS4_10MMA_TraitsINS4_19SM100_MMA_F8F6F4_SSEJSH_SH_fSE_SF_NS4_17integral_constantINS4_4UMMA5MajorELSP_0EEESQ_NSN_INSO_7ScaleInELSR_0EEESS_EEEEEENS4_6LayoutISC_NS5_IJNSA_ILi0EEESW_SW_EEEEENS5_IJNS4_10UnderscoreESZ_SZ_EEEEENS4_13SM90_TMA_LOADENS4_14ComposedLayoutINS4_7SwizzleILi2ELi4ELi3EEENS4_18smem_ptr_flag_bitsILi8EEENSV_INS5_IJNSA_ILi8EEESE_EEENS5_IJSE_SB_EEEEEEEvNS4_8identityES12_S1C_vS1D_EENS_8epilogue10collective18CollectiveEpilogueINS1F_23Sm100TmaWarpSpecializedILi2ELi2ELi32ELb0ELb0EEEJSG_NS5_IJNSV_ISE_SB_EES1K_EEESH_SI_SH_SI_NS1F_6fusion15FusionCallbacksIS1J_NS1M_17LinearCombinationISH_fSH_fLNS_15FloatRoundStyleE2EEESG_S1L_JEEENS4_5SM1004TMEM4LOAD26SM100_TMEM_LOAD_16dp32b32xES12_S1C_NS4_39AutoVectorizingCopyWithAssumedAlignmentILi128EEENS4_14SM90_TMA_STOREES1C_S1X_S1X_EEEvvEEEEvNT_6ParamsE,"aw",@nobits
	.sectionflags	@""
	.align	16
	.zero		1024


//--------------------- .nv.shared.reserved.0     --------------------------
	.section	.nv.shared.reserved.0,"aw",@nobits
	.weak		__nv_reservedSMEM_offset_0_alias
	.size		__nv_reservedSMEM_offset_0_alias, 0, 64
	.other		__nv_reservedSMEM_offset_0_alias,@"STO_CUDA_RESERVED_SHARED STV_DEFAULT"
__nv_reservedSMEM_offset_0_alias:
	.zero		0
.nv.shared.reserved.0:
	.zero		64
	.weak		__nv_reservedSMEM_tcgen05_partition
	.type		__nv_reservedSMEM_tcgen05_partition,@object
	.size		__nv_reservedSMEM_tcgen05_partition,(.L_0 - __nv_reservedSMEM_tcgen05_partition)
__nv_reservedSMEM_tcgen05_partition:
	.zero		32
.L_0:


//--------------------- .nv.global                --------------------------
	.section	.nv.global,"aw",@nobits
.nv.global:
	.type		_ZN40_INTERNAL_59d23ebe_4_k_cu_43052f0e_256244cute1_E,@object
	.size		_ZN40_INTERNAL_59d23ebe_4_k_cu_43052f0e_256244cute1_E,(_ZN40_INTERNAL_59d23ebe_4_k_cu_43052f0e_256244cuda3std3__45__cpo6cbeginE - _ZN40_INTERNAL_59d23ebe_4_k_cu_43052f0e_256244cute1_E)
_ZN40_INTERNAL_59d23ebe_4_k_cu_43052f0e_256244cute1_E:
	.zero		1
	.type		_ZN40_INTERNAL_59d23ebe_4_k_cu_43052f0e_256244cuda3std3__45__cpo6cbeginE,@object
	.size		_ZN40_INTERNAL_59d23ebe_4_k_cu_43052f0e_256244cuda3std3__45__cpo6cbeginE,(_ZN40_INTERNAL_59d23ebe_4_k_cu_43052f0e_256244cuda3std3__48in_placeE - _ZN40_INTERNAL_59d23ebe_4_k_cu_43052f0e_256244cuda3std3__45__cpo6cbeginE)
_ZN40_INTERNAL_59d23ebe_4_k_cu_43052f0e_256244cuda3std3__45__cpo6cbeginE:
	.zero		1
	.type		_ZN40_INTERNAL_59d23ebe_4_k_cu_43052f0e_256244cuda3std3__48in_placeE,@object
	.size		_ZN40_INTERNAL_59d23ebe_4_k_cu_43052f0e_256244cuda3std3__48in_placeE,(_ZN40_INTERNAL_59d23ebe_4_k_cu_43052f0e_256244cuda3std6ranges3__45__cpo9iter_moveE - _ZN40_INTERNAL_59d23ebe_4_k_cu_43052f0e_256244cuda3std3__48in_placeE)
_ZN40_INTERNAL_59d23ebe_4_k_cu_43052f0e_256244cuda3std3__48in_placeE:
	.zero		1
	.type		_ZN40_INTERNAL_59d23ebe_4_k_cu_43052f0e_256244cuda3std6ranges3__45__cpo9iter_moveE,@object
	.size		_ZN40_INTERNAL_59d23ebe_4_k_cu_43052f0e_256244cuda3std6ranges3__45__cpo9iter_moveE,(_ZN40_INTERNAL_59d23ebe_4_k_cu_43052f0e_256244cuda3std3__45__cpo5beginE - _ZN40_INTERNAL_59d23ebe_4_k_cu_43052f0e_256244cuda3std6ranges3__45__cpo9iter_moveE)
_ZN40_INTERNAL_59d23ebe_4_k_cu_43052f0e_256244cuda3std6ranges3__45__cpo9iter_moveE:
	.zero		1
	.type		_ZN40_INTERNAL_59d23ebe_4_k_cu_43052f0e_256244cuda3std3__45__cpo5beginE,@object
	.size		_ZN40_INTERNAL_59d23ebe_4_k_cu_43052f0e_256244cuda3std3__45__cpo5beginE,(_ZN40_INTERNAL_59d23ebe_4_k_cu_43052f0e_256244cuda3std3__442_GLOBAL__N__59d23ebe_4_k_cu_43052f0e_256246ignoreE - _ZN40_INTERNAL_59d23ebe_4_k_cu_43052f0e_256244cuda3std3__45__cpo5beginE)
_ZN40_INTERNAL_59d23ebe_4_k_cu_43052f0e_256244cuda3std3__45__cpo5beginE:
	.zero		1
	.type		_ZN40_INTERNAL_59d23ebe_4_k_cu_43052f0e_256244cuda3std3__442_GLOBAL__N__59d23ebe_4_k_cu_43052f0e_256246ignoreE,@object
	.size		_ZN40_INTERNAL_59d23ebe_4_k_cu_43052f0e_256244cuda3std3__442_GLOBAL__N__59d23ebe_4_k_cu_43052f0e_256246ignoreE,(_ZN40_INTERNAL_59d23ebe_4_k_cu_43052f0e_256244cute7productE - _ZN40_INTERNAL_59d23ebe_4_k_cu_43052f0e_256244cuda3std3__442_GLOBAL__N__59d23ebe_4_k_cu_43052f0e_256246ignoreE)
_ZN40_INTERNAL_59d23ebe_4_k_cu_43052f0e_256244cuda3std3__442_GLOBAL__N__59d23ebe_4_k_cu_43052f0e_256246ignoreE:
	.zero		1
	.type		_ZN40_INTERNAL_59d23ebe_4_k_cu_43052f0e_256244cute7productE,@object
	.size		_ZN40_INTERNAL_59d23ebe_4_k_cu_43052f0e_256244cute7productE,(_ZN40_INTERNAL_59d23ebe_4_k_cu_43052f0e_256244cuda3std3__45__cpo3endE - _ZN40_INTERNAL_59d23ebe_4_k_cu_43052f0e_256244cute7productE)
_ZN40_INTERNAL_59d23ebe_4_k_cu_43052f0e_256244cute7productE:
	.zero		1
	.type		_ZN40_INTERNAL_59d23ebe_4_k_cu_43052f0e_256244cuda3std3__45__cpo3endE,@object
	.size		_ZN40_INTERNAL_59d23ebe_4_k_cu_43052f0e_256244cuda3std3__45__cpo3endE,(_ZN40_INTERNAL_59d23ebe_4_k_cu_43052f0e_256244cuda3std3__419piecewise_constructE - _ZN40_INTERNAL_59d23ebe_4_k_cu_43052f0e_256244cuda3std3__45__cpo3endE)
_ZN40_INTERNAL_59d23ebe_4_k_cu_43052f0e_256244cuda3std3__45__cpo3endE:
	.zero		1
	.type		_ZN40_INTERNAL_59d23ebe_4_k_cu_43052f0e_256244cuda3std3__419piecewise_constructE,@object
	.size		_ZN40_INTERNAL_59d23ebe_4_k_cu_43052f0e_256244cuda3std3__419piecewise_constructE,(_ZN40_INTERNAL_59d23ebe_4_k_cu_43052f0e_256244cuda3std3__45__cpo4cendE - _ZN40_INTERNAL_59d23ebe_4_k_cu_43052f0e_256244cuda3std3__419piecewise_constructE)
_ZN40_INTERNAL_59d23ebe_4_k_cu_43052f0e_256244cuda3std3__419piecewise_constructE:
	.zero		1
	.type		_ZN40_INTERNAL_59d23ebe_4_k_cu_43052f0e_256244cuda3std3__45__cpo4cendE,@object
	.size		_ZN40_INTERNAL_59d23ebe_4_k_cu_43052f0e_256244cuda3std3__45__cpo4cendE,(_ZN40_INTERNAL_59d23ebe_4_k_cu_43052f0e_256244cuda3std6ranges3__45__cpo4swapE - _ZN40_INTERNAL_59d23ebe_4_k_cu_43052f0e_256244cuda3std3__45__cpo4cendE)
_ZN40_INTERNAL_59d23ebe_4_k_cu_43052f0e_256244cuda3std3__45__cpo4cendE:
	.zero		1
	.type		_ZN40_INTERNAL_59d23ebe_4_k_cu_43052f0e_256244cuda3std6ranges3__45__cpo4swapE,@object
	.size		_ZN40_INTERNAL_59d23ebe_4_k_cu_43052f0e_256244cuda3std6ranges3__45__cpo4swapE,(.L_10 - _ZN40_INTERNAL_59d23ebe_4_k_cu_43052f0e_256244cuda3std6ranges3__45__cpo4swapE)
_ZN40_INTERNAL_59d23ebe_4_k_cu_43052f0e_256244cuda3std6ranges3__45__cpo4swapE:
	.zero		1
.L_10:


//--------------------- .nv.constant0._ZN7cutlass13device_kernelINS_4gemm6kernel13GemmUniversalIN4cute5tupleIJiiiiEEENS1_10collective13CollectiveMmaINS1_35MainloopSm100TmaUmmaWarpSpecializedILi17ELi2ELi4ENS5_IJNS4_1CILi1EEESB_SB_EEEEENS5_IJNSA_ILi64EEENSA_ILi128EEESE_EEENS_12float_e5m2_tENS5_IJlSB_lEEESH_SI_NS4_8TiledMMAINS4_8MMA_AtomIJNS4_10MMA_TraitsINS4_19SM100_MMA_F8F6F4_SSEJSH_SH_fSE_SF_NS4_17integral_constantINS4_4UMMA5MajorELSP_0EEESQ_NSN_INSO_7ScaleInELSR_0EEESS_EEEEEENS4_6LayoutISC_NS5_IJNSA_ILi0EEESW_SW_EEEEENS5_IJNS4_10UnderscoreESZ_SZ_EEEEENS4_13SM90_TMA_LOADENS4_14ComposedLayoutINS4_7SwizzleILi2ELi4ELi3EEENS4_18smem_ptr_flag_bitsILi8EEENSV_INS5_IJNSA_ILi8EEESE_EEENS5_IJSE_SB_EEEEEEEvNS4_8identityES12_S1C_vS1D_EENS_8epilogue10collective18CollectiveEpilogueINS1F_23Sm100TmaWarpSpecializedILi2ELi2ELi32ELb0ELb0EEEJSG_NS5_IJNSV_ISE_SB_EES1K_EEESH_SI_SH_SI_NS1F_6fusion15FusionCallbacksIS1J_NS1M_17LinearCombinationISH_fSH_fLNS_15FloatRoundStyleE2EEESG_S1L_JEEENS4_5SM1004TMEM4LOAD26SM100_TMEM_LOAD_16dp32b32xES12_S1C_NS4_39AutoVectorizingCopyWithAssumedAlignmentILi128EEENS4_14SM90_TMA_STOREES1C_S1X_S1X_EEEvvEEEEvNT_6ParamsE --------------------------
	.section	.nv.constant0._ZN7cutlass13device_kernelINS_4gemm6kernel13GemmUniversalIN4cute5tupleIJiiiiEEENS1_10collective13CollectiveMmaINS1_35MainloopSm100TmaUmmaWarpSpecializedILi17ELi2ELi4ENS5_IJNS4_1CILi1EEESB_SB_EEEEENS5_IJNSA_ILi64EEENSA_ILi128EEESE_EEENS_12float_e5m2_tENS5_IJlSB_lEEESH_SI_NS4_8TiledMMAINS4_8MMA_AtomIJNS4_10MMA_TraitsINS4_19SM100_MMA_F8F6F4_SSEJSH_SH_fSE_SF_NS4_17integral_constantINS4_4UMMA5MajorELSP_0EEESQ_NSN_INSO_7ScaleInELSR_0EEESS_EEEEEENS4_6LayoutISC_NS5_IJNSA_ILi0EEESW_SW_EEEEENS5_IJNS4_10UnderscoreESZ_SZ_EEEEENS4_13SM90_TMA_LOADENS4_14ComposedLayoutINS4_7SwizzleILi2ELi4ELi3EEENS4_18smem_ptr_flag_bitsILi8EEENSV_INS5_IJNSA_ILi8EEESE_EEENS5_IJSE_SB_EEEEEEEvNS4_8identityES12_S1C_vS1D_EENS_8epilogue10collective18CollectiveEpilogueINS1F_23Sm100TmaWarpSpecializedILi2ELi2ELi32ELb0ELb0EEEJSG_NS5_IJNSV_ISE_SB_EES1K_EEESH_SI_SH_SI_NS1F_6fusion15FusionCallbacksIS1J_NS1M_17LinearCombinationISH_fSH_fLNS_15FloatRoundStyleE2EEESG_S1L_JEEENS4_5SM1004TMEM4LOAD26SM100_TMEM_LOAD_16dp32b32xES12_S1C_NS4_39AutoVectorizingCopyWithAssumedAlignmentILi128EEENS4_14SM90_TMA_STOREES1C_S1X_S1X_EEEvvEEEEvNT_6ParamsE,"a",@progbits
	.sectionflags	@""
	.align	4
.nv.constant0._ZN7cutlass13device_kernelINS_4gemm6kernel13GemmUniversalIN4cute5tupleIJiiiiEEENS1_10collective13CollectiveMmaINS1_35MainloopSm100TmaUmmaWarpSpecializedILi17ELi2ELi4ENS5_IJNS4_1CILi1EEESB_SB_EEEEENS5_IJNSA_ILi64EEENSA_ILi128EEESE_EEENS_12float_e5m2_tENS5_IJlSB_lEEESH_SI_NS4_8TiledMMAINS4_8MMA_AtomIJNS4_10MMA_TraitsINS4_19SM100_MMA_F8F6F4_SSEJSH_SH_fSE_SF_NS4_17integral_constantINS4_4UMMA5MajorELSP_0EEESQ_NSN_INSO_7ScaleInELSR_0EEESS_EEEEEENS4_6LayoutISC_NS5_IJNSA_ILi0EEESW_SW_EEEEENS5_IJNS4_10UnderscoreESZ_SZ_EEEEENS4_13SM90_TMA_LOADENS4_14ComposedLayoutINS4_7SwizzleILi2ELi4ELi3EEENS4_18smem_ptr_flag_bitsILi8EEENSV_INS5_IJNSA_ILi8EEESE_EEENS5_IJSE_SB_EEEEEEEvNS4_8identityES12_S1C_vS1D_EENS_8epilogue10collective18CollectiveEpilogueINS1F_23Sm100TmaWarpSpecializedILi2ELi2ELi32ELb0ELb0EEEJSG_NS5_IJNSV_ISE_SB_EES1K_EEESH_SI_SH_SI_NS1F_6fusion15FusionCallbacksIS1J_NS1M_17LinearCombinationISH_fSH_fLNS_15FloatRoundStyleE2EEESG_S1L_JEEENS4_5SM1004TMEM4LOAD26SM100_TMEM_LOAD_16dp32b32xES12_S1C_NS4_39AutoVectorizingCopyWithAssumedAlignmentILi128EEENS4_14SM90_TMA_STOREES1C_S1X_S1X_EEEvvEEEEvNT_6ParamsE:
	.zero		2944


//--------------------- SYMBOLS --------------------------

	.type		.nv.reservedSmem.offset0,@object
	.size		.nv.reservedSmem.offset0,0x4
	.type		.nv.reservedSmem.cap,@object
	.size		.nv.reservedSmem.cap,0x4
	.type		__assertfail,@function
